	.target	sm_100a

	.elftype	@"ET_EXEC"


//--------------------- .note.nv.tkinfo           --------------------------
	.section	.note.nv.tkinfo,"",@"SHT_NOTE"
	.sectionflags	@"SHF_NOTE_NV_TKINFO"
	.tkinfo
        /*0018*/ 	.word	0x00000081
        /*0030*/ 	.string	""
        /*0030*/ 	.string	"ptxas-blackwell"
        /*0030*/ 	.string	"Cuda compilation tools, release 12.9, V12.9.86"
        /*0030*/ 	.string	"Build cuda_12.9.r12.9/compiler.36037853_0"
        /*0030*/ 	.string	"-v  -suppress-debug-info  -lineinfo  -arch sm_100a "



//--------------------- .note.nv.cuver            --------------------------
	.section	.note.nv.cuver,"",@"SHT_NOTE"
	.sectionflags	@"SHF_NOTE_NV_CUVER"
        /*0018*/ 	.short	0x0001
        /*001a*/ 	.short	0x0064
        /*001c*/ 	.short	0x0001
        /*001e*/ 	.short	0x0000
        /*0020*/ 	.short	0x0001
        /*0022*/ 	.short	0x0000


//--------------------- .nv.info                  --------------------------
	.section	.nv.info,"",@"SHT_CUDA_INFO"
	.align	4


	//----- nvinfo : EIATTR_REGCOUNT
	.align		4
        /*0000*/ 	.byte	0x04, 0x2f
        /*0002*/ 	.short	(.L_4 - .L_3)
	.align		4
.L_3:
        /*0004*/ 	.word	index@(gluon_tcgen05)
        /*0008*/ 	.word	0x00000027


	//----- nvinfo : EIATTR_FRAME_SIZE
	.align		4
.L_4:
        /*000c*/ 	.byte	0x04, 0x11
        /*000e*/ 	.short	(.L_6 - .L_5)
	.align		4
.L_5:
        /*0010*/ 	.word	index@($__internal_2_$__cuda_sm10x_tcgen05_guardrail_trap_unallocated_columns_being_dealloced)
        /*0014*/ 	.word	0x00000000


	//----- nvinfo : EIATTR_FRAME_SIZE
	.align		4
.L_6:
        /*0018*/ 	.byte	0x04, 0x11
        /*001a*/ 	.short	(.L_8 - .L_7)
	.align		4
.L_7:
        /*001c*/ 	.word	index@($__internal_1_$__cuda_sm10x_tcgen05_guardrail_trap_phase_invalid_during_alloc)
        /*0020*/ 	.word	0x00000000


	//----- nvinfo : EIATTR_FRAME_SIZE
	.align		4
.L_8:
        /*0024*/ 	.byte	0x04, 0x11
        /*0026*/ 	.short	(.L_10 - .L_9)
	.align		4
.L_9:
        /*0028*/ 	.word	index@($__internal_0_$__cuda_sm10x_tcgen05_guardrail_trap_col_being_dealloced_not_returned_by_alloc)
        /*002c*/ 	.word	0x00000000


	//----- nvinfo : EIATTR_FRAME_SIZE
	.align		4
.L_10:
        /*0030*/ 	.byte	0x04, 0x11
        /*0032*/ 	.short	(.L_12 - .L_11)
	.align		4
.L_11:
        /*0034*/ 	.word	index@(gluon_tcgen05)
        /*0038*/ 	.word	0x00000000


	//----- nvinfo : EIATTR_MIN_STACK_SIZE
	.align		4
.L_12:
        /*003c*/ 	.byte	0x04, 0x12
        /*003e*/ 	.short	(.L_14 - .L_13)
	.align		4
.L_13:
        /*0040*/ 	.word	index@(gluon_tcgen05)
        /*0044*/ 	.word	0x00000000
.L_14:


//--------------------- .nv.info.gluon_tcgen05    --------------------------
	.section	.nv.info.gluon_tcgen05,"",@"SHT_CUDA_INFO"
	.sectionflags	@""
	.align	4


	//----- nvinfo : EIATTR_CUDA_API_VERSION
	.align		4
        /*0000*/ 	.byte	0x04, 0x37
        /*0002*/ 	.short	(.L_16 - .L_15)
.L_15:
        /*0004*/ 	.word	0x00000081


	//----- nvinfo : EIATTR_KPARAM_INFO
	.align		4
.L_16:
        /*0008*/ 	.byte	0x04, 0x17
        /*000a*/ 	.short	(.L_18 - .L_17)
.L_17:
        /*000c*/ 	.word	0x00000000
        /*0010*/ 	.short	0x000a
        /*0012*/ 	.short	0x0048
        /*0014*/ 	.byte	0x00, 0xf4, 0x21, 0x00


	//----- nvinfo : EIATTR_KPARAM_INFO
	.align		4
.L_18:
        /*0018*/ 	.byte	0x04, 0x17
        /*001a*/ 	.short	(.L_20 - .L_19)
.L_19:
        /*001c*/ 	.word	0x00000000
        /*0020*/ 	.short	0x0009
        /*0022*/ 	.short	0x0040
        /*0024*/ 	.byte	0x00, 0xf4, 0x21, 0x00


	//----- nvinfo : EIATTR_KPARAM_INFO
	.align		4
.L_20:
        /*0028*/ 	.byte	0x04, 0x17
        /*002a*/ 	.short	(.L_22 - .L_21)
.L_21:
        /*002c*/ 	.word	0x00000000
        /*0030*/ 	.short	0x0008
        /*0032*/ 	.short	0x0038
        /*0034*/ 	.byte	0x00, 0xf0, 0x21, 0x00


	//----- nvinfo : EIATTR_KPARAM_INFO
	.align		4
.L_22:
        /*0038*/ 	.byte	0x04, 0x17
        /*003a*/ 	.short	(.L_24 - .L_23)
.L_23:
        /*003c*/ 	.word	0x00000000
        /*0040*/ 	.short	0x0007
        /*0042*/ 	.short	0x0030
        /*0044*/ 	.byte	0x00, 0xf0, 0x21, 0x00


	//----- nvinfo : EIATTR_KPARAM_INFO
	.align		4
.L_24:
        /*0048*/ 	.byte	0x04, 0x17
        /*004a*/ 	.short	(.L_26 - .L_25)
.L_25:
        /*004c*/ 	.word	0x00000000
        /*0050*/ 	.short	0x0006
        /*0052*/ 	.short	0x0028
        /*0054*/ 	.byte	0x00, 0xf0, 0x21, 0x00


	//----- nvinfo : EIATTR_KPARAM_INFO
	.align		4
.L_26:
        /*0058*/ 	.byte	0x04, 0x17
        /*005a*/ 	.short	(.L_28 - .L_27)
.L_27:
        /*005c*/ 	.word	0x00000000
        /*0060*/ 	.short	0x0005
        /*0062*/ 	.short	0x0020
        /*0064*/ 	.byte	0x00, 0xf0, 0x11, 0x00


	//----- nvinfo : EIATTR_KPARAM_INFO
	.align		4
.L_28:
        /*0068*/ 	.byte	0x04, 0x17
        /*006a*/ 	.short	(.L_30 - .L_29)
.L_29:
        /*006c*/ 	.word	0x00000000
        /*0070*/ 	.short	0x0004
        /*0072*/ 	.short	0x001c
        /*0074*/ 	.byte	0x00, 0xf0, 0x11, 0x00


	//----- nvinfo : EIATTR_KPARAM_INFO
	.align		4
.L_30:
        /*0078*/ 	.byte	0x04, 0x17
        /*007a*/ 	.short	(.L_32 - .L_31)
.L_31:
        /*007c*/ 	.word	0x00000000
        /*0080*/ 	.short	0x0003
        /*0082*/ 	.short	0x0018
        /*0084*/ 	.byte	0x00, 0xf0, 0x11, 0x00


	//----- nvinfo : EIATTR_KPARAM_INFO
	.align		4
.L_32:
        /*0088*/ 	.byte	0x04, 0x17
        /*008a*/ 	.short	(.L_34 - .L_33)
.L_33:
        /*008c*/ 	.word	0x00000000
        /*0090*/ 	.short	0x0002
        /*0092*/ 	.short	0x0010
        /*0094*/ 	.byte	0x00, 0xf4, 0x21, 0x00


	//----- nvinfo : EIATTR_KPARAM_INFO
	.align		4
.L_34:
        /*0098*/ 	.byte	0x04, 0x17
        /*009a*/ 	.short	(.L_36 - .L_35)
.L_35:
        /*009c*/ 	.word	0x00000000
        /*00a0*/ 	.short	0x0001
        /*00a2*/ 	.short	0x0008
        /*00a4*/ 	.byte	0x00, 0xf4, 0x21, 0x00


	//----- nvinfo : EIATTR_KPARAM_INFO
	.align		4
.L_36:
        /*00a8*/ 	.byte	0x04, 0x17
        /*00aa*/ 	.short	(.L_38 - .L_37)
.L_37:
        /*00ac*/ 	.word	0x00000000
        /*00b0*/ 	.short	0x0000
        /*00b2*/ 	.short	0x0000
        /*00b4*/ 	.byte	0x00, 0xf4, 0x21, 0x00


	//----- nvinfo : EIATTR_AT_ENTRY_FRAGMENTS
	.align		4
.L_38:
        /*00b8*/ 	.byte	0x04, 0x4f
        /*00ba*/ 	.short	(.L_40 - .L_39)


	//   ....[0]....
.L_39:
        /*00bc*/ 	.word	0x00000004


	//----- nvinfo : EIATTR_RESERVED_SMEM_USED
	.align		4
.L_40:
        /*00c0*/ 	.byte	0x01, 0x41
	.zero		2


	//----- nvinfo : EIATTR_SPARSE_MMA_MASK
	.align		4
        /*00c4*/ 	.byte	0x03, 0x50
        /*00c6*/ 	.short	0x0000


	//----- nvinfo : EIATTR_TCGEN05_1CTA_USED
	.align		4
        /*00c8*/ 	.byte	0x01, 0x51
	.zero		2


	//----- nvinfo : EIATTR_MAXREG_COUNT
	.align		4
        /*00cc*/ 	.byte	0x03, 0x1b
        /*00ce*/ 	.short	0x00ff


	//----- nvinfo : EIATTR_NUM_BARRIERS
	.align		4
        /*00d0*/ 	.byte	0x02, 0x4c
        /*00d2*/ 	.byte	0x01
	.zero		1


	//----- nvinfo : EIATTR_INT_WARP_WIDE_INSTR_OFFSETS
	.align		4
        /*00d4*/ 	.byte	0x04, 0x31
        /*00d6*/ 	.short	(.L_42 - .L_41)


	//   ....[0]....
.L_41:
        /*00d8*/ 	.word	0x00001720


	//   ....[1]....
        /*00dc*/ 	.word	0x00001740


	//   ....[2]....
        /*00e0*/ 	.word	0x000017c0


	//   ....[3]....
        /*00e4*/ 	.word	0x00001a90


	//   ....[4]....
        /*00e8*/ 	.word	0x00001aa0


	//   ....[5]....
        /*00ec*/ 	.word	0x00001ab0


	//   ....[6]....
        /*00f0*/ 	.word	0x00001ac0


	//   ....[7]....
        /*00f4*/ 	.word	0x00001de0


	//   ....[8]....
        /*00f8*/ 	.word	0x00001df0


	//   ....[9]....
        /*00fc*/ 	.word	0x00001f70


	//   ....[10]....
        /*0100*/ 	.word	0x00001fc0


	//   ....[11]....
        /*0104*/ 	.word	0x00001fd0


	//   ....[12]....
        /*0108*/ 	.word	0x00002000


	//   ....[13]....
        /*010c*/ 	.word	0x000022f0


	//   ....[14]....
        /*0110*/ 	.word	0x00002300


	//   ....[15]....
        /*0114*/ 	.word	0x00002630


	//   ....[16]....
        /*0118*/ 	.word	0x00002640


	//   ....[17]....
        /*011c*/ 	.word	0x000029b0


	//   ....[18]....
        /*0120*/ 	.word	0x00002a00


	//----- nvinfo : EIATTR_COOP_GROUP_MASK_REGIDS
	.align		4
.L_42:
        /*0124*/ 	.byte	0x04, 0x29
        /*0126*/ 	.short	(.L_44 - .L_43)


	//   ....[0]....
.L_43:
        /*0128*/ 	.word	0xffffffff


	//   ....[1]....
        /*012c*/ 	.word	0xffffffff


	//   ....[2]....
        /*0130*/ 	.word	0xffffffff


	//   ....[3]....
        /*0134*/ 	.word	0xffffffff


	//   ....[4]....
        /*0138*/ 	.word	0xffffffff


	//   ....[5]....
        /*013c*/ 	.word	0xffffffff


	//   ....[6]....
        /*0140*/ 	.word	0xffffffff


	//   ....[7]....
        /*0144*/ 	.word	0xffffffff


	//   ....[8]....
        /*0148*/ 	.word	0xffffffff


	//   ....[9]....
        /*014c*/ 	.word	0xffffffff


	//----- nvinfo : EIATTR_COOP_GROUP_INSTR_OFFSETS
	.align		4
.L_44:
        /*0150*/ 	.byte	0x04, 0x28
        /*0152*/ 	.short	(.L_46 - .L_45)


	//   ....[0]....
.L_45:
        /*0154*/ 	.word	0x00000050


	//   ....[1]....
        /*0158*/ 	.word	0x00000310


	//   ....[2]....
        /*015c*/ 	.word	0x00000500


	//   ....[3]....
        /*0160*/ 	.word	0x000009c0


	//   ....[4]....
        /*0164*/ 	.word	0x00000b00


	//   ....[5]....
        /*0168*/ 	.word	0x00000fb0


	//   ....[6]....
        /*016c*/ 	.word	0x000010f0


	//   ....[7]....
        /*0170*/ 	.word	0x000015e0


	//   ....[8]....
        /*0174*/ 	.word	0x00002840


	//   ....[9]....
        /*0178*/ 	.word	0x00002ab0


	//----- nvinfo : EIATTR_VRC_CTA_INIT_COUNT
	.align		4
.L_46:
        /*017c*/ 	.byte	0x02, 0x4a
        /*017e*/ 	.byte	0x80
	.zero		1


	//----- nvinfo : EIATTR_MBARRIER_INSTR_OFFSETS
	.align		4
        /*0180*/ 	.byte	0x04, 0x39
        /*0182*/ 	.short	(.L_48 - .L_47)


	//   ....[0]....
.L_47:
        /*0184*/ 	.word	0x000017e0
        /*0188*/ 	.word	0x000000ff
        /*018c*/ 	.word	0x00012000
        /*0190*/ 	.short	0x0100
        /*0192*/ 	.byte	0x08
	.zero		1


	//   ....[1]....
        /*0194*/ 	.word	0x000017f0
        /*0198*/ 	.word	0x000000ff
        /*019c*/ 	.word	0x00012020
        /*01a0*/ 	.short	0x0100
        /*01a2*/ 	.byte	0x08
	.zero		1


	//   ....[2]....
        /*01a4*/ 	.word	0x000018a0
        /*01a8*/ 	.word	0x000000ff
        /*01ac*/ 	.word	0x00012008
        /*01b0*/ 	.short	0x0100
        /*01b2*/ 	.byte	0x08
	.zero		1


	//   ....[3]....
        /*01b4*/ 	.word	0x000018b0
        /*01b8*/ 	.word	0x000000ff
        /*01bc*/ 	.word	0x00012028
        /*01c0*/ 	.short	0x0100
        /*01c2*/ 	.byte	0x08
	.zero		1


	//   ....[4]....
        /*01c4*/ 	.word	0x000019c0
        /*01c8*/ 	.word	0x000000ff
        /*01cc*/ 	.word	0x00012010
        /*01d0*/ 	.short	0x0100
        /*01d2*/ 	.byte	0x08
	.zero		1


	//   ....[5]....
        /*01d4*/ 	.word	0x000019d0
        /*01d8*/ 	.word	0x000000ff
        /*01dc*/ 	.word	0x00012030
        /*01e0*/ 	.short	0x0100
        /*01e2*/ 	.byte	0x08
	.zero		1


	//   ....[6]....
        /*01e4*/ 	.word	0x00001ba0
        /*01e8*/ 	.word	0x000000ff
        /*01ec*/ 	.word	0x00012000
        /*01f0*/ 	.short	0x010a
        /*01f2*/ 	.byte	0x08
	.zero		1


	//   ....[7]....
        /*01f4*/ 	.word	0x00001e40
        /*01f8*/ 	.word	0x000000ff
        /*01fc*/ 	.word	0x00012020
        /*0200*/ 	.short	0x010a
        /*0202*/ 	.byte	0x08
	.zero		1


	//   ....[8]....
        /*0204*/ 	.word	0x00002070
        /*0208*/ 	.word	0x000000ff
        /*020c*/ 	.word	0x00012000
        /*0210*/ 	.short	0x010a
        /*0212*/ 	.byte	0x1c
	.zero		1


	//   ....[9]....
        /*0214*/ 	.word	0x00002340
        /*0218*/ 	.word	0x000000ff
        /*021c*/ 	.word	0x00012020
        /*0220*/ 	.short	0x010a
        /*0222*/ 	.byte	0x1c
	.zero		1


	//   ....[10]....
        /*0224*/ 	.word	0x00002410
        /*0228*/ 	.word	0x000000ff
        /*022c*/ 	.word	0x00012000
        /*0230*/ 	.short	0x0108
        /*0232*/ 	.byte	0x08
	.zero		1


	//   ....[11]....
        /*0234*/ 	.word	0x00002420
        /*0238*/ 	.word	0x000000ff
        /*023c*/ 	.word	0x00012020
        /*0240*/ 	.short	0x0108
        /*0242*/ 	.byte	0x08
	.zero		1


	//   ....[12]....
        /*0244*/ 	.word	0x00002470
        /*0248*/ 	.word	0x000000ff
        /*024c*/ 	.word	0x00012008
        /*0250*/ 	.short	0x0108
        /*0252*/ 	.byte	0x08
	.zero		1


	//   ....[13]....
        /*0254*/ 	.word	0x00002480
        /*0258*/ 	.word	0x000000ff
        /*025c*/ 	.word	0x00012028
        /*0260*/ 	.short	0x0108
        /*0262*/ 	.byte	0x08
	.zero		1


	//   ....[14]....
        /*0264*/ 	.word	0x000024d0
        /*0268*/ 	.word	0x000000ff
        /*026c*/ 	.word	0x00012010
        /*0270*/ 	.short	0x0108
        /*0272*/ 	.byte	0x08
	.zero		1


	//   ....[15]....
        /*0274*/ 	.word	0x000024e0
        /*0278*/ 	.word	0x000000ff
        /*027c*/ 	.word	0x00012030
        /*0280*/ 	.short	0x0108
        /*0282*/ 	.byte	0x08
	.zero		1


	//   ....[16]....
        /*0284*/ 	.word	0x00002ad0
        /*0288*/ 	.word	0x000000ff
        /*028c*/ 	.word	0x00012000
        /*0290*/ 	.short	0x010a
        /*0292*/ 	.byte	0x08
	.zero		1


	//   ....[17]....
        /*0294*/ 	.word	0x00002b00
        /*0298*/ 	.word	0x000000ff
        /*029c*/ 	.word	0x00012020
        /*02a0*/ 	.short	0x010a
        /*02a2*/ 	.byte	0x08
	.zero		1


	//   ....[18]....
        /*02a4*/ 	.word	0x00002b30
        /*02a8*/ 	.word	0x000000ff
        /*02ac*/ 	.word	0x00012000
        /*02b0*/ 	.short	0x010a
        /*02b2*/ 	.byte	0x1c
	.zero		1


	//   ....[19]....
        /*02b4*/ 	.word	0x00002b60
        /*02b8*/ 	.word	0x000000ff
        /*02bc*/ 	.word	0x00012020
        /*02c0*/ 	.short	0x010a
        /*02c2*/ 	.byte	0x1c
	.zero		1


	//----- nvinfo : EIATTR_NUM_MBARRIERS
	.align		4
.L_48:
        /*02c4*/ 	.byte	0x03, 0x38
        /*02c6*/ 	.short	0x0006


	//----- nvinfo : EIATTR_EXIT_INSTR_OFFSETS
	.align		4
        /*02c8*/ 	.byte	0x04, 0x1c
        /*02ca*/ 	.short	(.L_50 - .L_49)


	//   ....[0]....
.L_49:
        /*02cc*/ 	.word	0x00002ac0


	//----- nvinfo : EIATTR_REQNTID
	.align		4
.L_50:
        /*02d0*/ 	.byte	0x04, 0x10
        /*02d2*/ 	.short	(.L_52 - .L_51)
.L_51:
        /*02d4*/ 	.word	0x00000100
        /*02d8*/ 	.word	0x00000001
        /*02dc*/ 	.word	0x00000001


	//----- nvinfo : EIATTR_CRS_STACK_SIZE
	.align		4
.L_52:
        /*02e0*/ 	.byte	0x04, 0x1e
        /*02e2*/ 	.short	(.L_54 - .L_53)
.L_53:
        /*02e4*/ 	.word	0x00000000


	//----- nvinfo : EIATTR_CBANK_PARAM_SIZE
	.align		4
.L_54:
        /*02e8*/ 	.byte	0x03, 0x19
        /*02ea*/ 	.short	0x0050


	//----- nvinfo : EIATTR_PARAM_CBANK
	.align		4
        /*02ec*/ 	.byte	0x04, 0x0a
        /*02ee*/ 	.short	(.L_56 - .L_55)
	.align		4
.L_55:
        /*02f0*/ 	.word	index@(.nv.constant0.gluon_tcgen05)
        /*02f4*/ 	.short	0x0380
        /*02f6*/ 	.short	0x0050


	//----- nvinfo : EIATTR_SW_WAR
	.align		4
.L_56:
        /*02f8*/ 	.byte	0x04, 0x36
        /*02fa*/ 	.short	(.L_58 - .L_57)
.L_57:
        /*02fc*/ 	.word	0x00000008
.L_58:


//--------------------- .nv.compat                --------------------------
	.section	.nv.compat,"",@"SHT_CUDA_COMPAT_INFO"
	.align	4
        /*0000*/ 	.byte	0x02, 0x02, 0x02, 0x00, 0x02, 0x05, 0x05, 0x00, 0x02, 0x03, 0x03, 0x00, 0x02, 0x06, 0x01, 0x00


//--------------------- .nv.callgraph             --------------------------
	.section	.nv.callgraph,"",@"SHT_CUDA_CALLGRAPH"
	.align	4
	.sectionentsize	8
	.align		4
        /*0000*/ 	.word	0x00000000
	.align		4
        /*0004*/ 	.word	0xffffffff
	.align		4
        /*0008*/ 	.word	0x00000000
	.align		4
        /*000c*/ 	.word	0xfffffffe
	.align		4
        /*0010*/ 	.word	0x00000000
	.align		4
        /*0014*/ 	.word	0xfffffffd
	.align		4
        /*0018*/ 	.word	0x00000000
	.align		4
        /*001c*/ 	.word	0xfffffffc


//--------------------- .text.gluon_tcgen05       --------------------------
	.section	.text.gluon_tcgen05,"ax",@progbits
	.align	128
        .global         gluon_tcgen05
        .type           gluon_tcgen05,@function
        .size           gluon_tcgen05,(.L_x_81 - gluon_tcgen05)
        .other          gluon_tcgen05,@"STO_CUDA_ENTRY STV_DEFAULT"
gluon_tcgen05:
.text.gluon_tcgen05:
[----:B------:R-:W1:Y:S01]  /*0000*/  LDC R1, c[0x0][0x37c] ;  /* 0x0000df00ff017b82 */ /* 0x000e620000000800 */
[----:B------:R-:W2:Y:S02]  /*0010*/  S2R R0, SR_TID.X ;  /* 0x0000000000007919 */ /* 0x000ea40000002100 */
[----:B--2---:R-:W-:-:S13]  /*0020*/  ISETP.GE.U32.AND P2, PT, R0, 0x20, PT ;  /* 0x000000200000780c */ /* 0x004fda0003f46070 */
[----:B------:R-:W-:Y:S05]  /*0030*/  @P2 BRA `(.L_x_0) ;  /* 0x0000000000b82947 */ /* 0x000fea0003800000 */
[----:B------:R-:W2:Y:S01]  /*0040*/  S2UR UR6, SR_CgaCtaId ;  /* 0x00000000000679c3 */ /* 0x000ea20000008800 */
[----:B------:R-:W-:Y:S01]  /*0050*/  NOP ;  /* 0x0000000000007918 */ /* 0x000fe20000000000 */
[----:B------:R-:W-:Y:S02]  /*0060*/  UMOV UR4, 0x40 ;  /* 0x0000004000047882 */ /* 0x000fe40000000000 */
[----:B--2---:R-:W-:-:S09]  /*0070*/  ULEA UR4, UR6, UR4, 0x18 ;  /* 0x0000000406047291 */ /* 0x004fd2000f8ec0ff */
[----:B------:R-:W2:Y:S01]  /*0080*/  LDS.U8 R2, [UR4] ;  /* 0x00000004ff027984 */ /* 0x000ea20008000000 */
[----:B------:R-:W-:Y:S02]  /*0090*/  UMOV UR4, 0x400 ;  /* 0x0000040000047882 */ /* 0x000fe40000000000 */
[----:B------:R-:W-:Y:S01]  /*00a0*/  ULEA UR4, UR6, UR4, 0x18 ;  /* 0x0000000406047291 */ /* 0x000fe2000f8ec0ff */
[----:B--2---:R-:W-:-:S13]  /*00b0*/  ISETP.NE.AND P0, PT, R2, RZ, PT ;  /* 0x000000ff0200720c */ /* 0x004fda0003f05270 */
[----:B------:R-:W-:Y:S05]  /*00c0*/  @P0 BRA `(.L_x_1) ;  /* 0x00000000007c0947 */ /* 0x000fea0003800000 */
[----:B------:R-:W-:-:S13]  /*00d0*/  ELECT P0, URZ, PT ;  /* 0x0000000000ff782f */ /* 0x000fda0003800000 */
[----:B------:R-:W-:Y:S05]  /*00e0*/  @!P0 BRA `(.L_x_2) ;  /* 0x0000000000848947 */ /* 0x000fea0003800000 */
[----:B------:R-:W-:Y:S01]  /*00f0*/  UMOV UR5, 0x2 ;  /* 0x0000000200057882 */ /* 0x000fe20000000000 */
[----:B------:R-:W-:Y:S02]  /*0100*/  IMAD.MOV.U32 R5, RZ, RZ, 0x1 ;  /* 0x00000001ff057424 */ /* 0x000fe400078e00ff */
[----:B------:R-:W-:Y:S02]  /*0110*/  IMAD.MOV.U32 R3, RZ, RZ, 0x3 ;  /* 0x00000003ff037424 */ /* 0x000fe400078e00ff */
[----:B------:R-:W-:Y:S04]  /*0120*/  DEPBAR.LE SB2, 0x36 ;  /* 0x0000ad800000791a */ /* 0x000fe80000000000 */
[----:B------:R-:W2:Y:S02]  /*0130*/  UTCATOMSWS.FIND_AND_SET.ALIGN UP0, UR5, UR5 ;  /* 0x00000005000575e3 */ /* 0x000ea40008000800 */
[----:B--2---:R-:W-:-:S04]  /*0140*/  PLOP3.LUT P0, PT, PT, PT, UP0, 0x80, 0x8 ;  /* 0x000000000008781c */ /* 0x004fc80003f0f008 */
[----:B------:R-:W-:-:S04]  /*0150*/  SEL R2, RZ, 0xffffffff, !P0 ;  /* 0xffffffffff027807 */ /* 0x000fc80004000000 */
[----:B------:R-:W-:Y:S01]  /*0160*/  ISETP.NE.AND P0, PT, R2, RZ, PT ;  /* 0x000000ff0200720c */ /* 0x000fe20003f05270 */
[----:B------:R-:W-:-:S12]  /*0170*/  IMAD.U32 R2, RZ, RZ, UR5 ;  /* 0x00000005ff027e24 */ /* 0x000fd8000f8e00ff */
[----:B------:R-:W-:Y:S05]  /*0180*/  @P0 BRA `(.L_x_3) ;  /* 0x0000000000240947 */ /* 0x000fea0003800000 */
.L_x_4:
[----:B------:R-:W-:Y:S05]  /*0190*/  NANOSLEEP 0x64 ;  /* 0x000000640000795d */ /* 0x000fea0003800000 */
[----:B------:R-:W-:-:S05]  /*01a0*/  UMOV UR5, 0x2 ;  /* 0x0000000200057882 */ /* 0x000fca0000000000 */
[----:B------:R-:W-:Y:S04]  /*01b0*/  DEPBAR.LE SB2, 0x36 ;  /* 0x0000ad800000791a */ /* 0x000fe80000000000 */
[----:B------:R-:W2:Y:S02]  /*01c0*/  UTCATOMSWS.FIND_AND_SET.ALIGN UP0, UR5, UR5 ;  /* 0x00000005000575e3 */ /* 0x000ea40008000800 */
[----:B--2---:R-:W-:-:S04]  /*01d0*/  PLOP3.LUT P0, PT, PT, PT, UP0, 0x80, 0x8 ;  /* 0x000000000008781c */ /* 0x004fc80003f0f008 */
[----:B------:R-:W-:-:S04]  /*01e0*/  SEL R2, RZ, 0xffffffff, !P0 ;  /* 0xffffffffff027807 */ /* 0x000fc80004000000 */
[----:B------:R-:W-:Y:S01]  /*01f0*/  ISETP.NE.AND P0, PT, R2, RZ, PT ;  /* 0x000000ff0200720c */ /* 0x000fe20003f05270 */
[----:B------:R-:W-:-:S12]  /*0200*/  IMAD.U32 R2, RZ, RZ, UR5 ;  /* 0x00000005ff027e24 */ /* 0x000fd8000f8e00ff */
[----:B------:R-:W-:Y:S05]  /*0210*/  @!P0 BRA `(.L_x_4) ;  /* 0xfffffffc00dc8947 */ /* 0x000fea000383ffff */
.L_x_3:
[C---:B------:R-:W-:Y:S01]  /*0220*/  VIADD R4, R2.reuse, 0x10 ;  /* 0x0000001002047836 */ /* 0x040fe20000000000 */
[----:B------:R-:W-:Y:S01]  /*0230*/  UMOV UR5, 0x50 ;  /* 0x0000005000057882 */ /* 0x000fe20000000000 */
[----:B------:R-:W-:Y:S01]  /*0240*/  SHF.L.U32 R3, R3, R2, RZ ;  /* 0x0000000203037219 */ /* 0x000fe200000006ff */
[----:B------:R-:W-:Y:S01]  /*0250*/  ULEA UR5, UR6, UR5, 0x18 ;  /* 0x0000000506057291 */ /* 0x000fe2000f8ec0ff */
[----:B------:R-:W-:Y:S01]  /*0260*/  IMAD.SHL.U32 R2, R2, 0x20, RZ ;  /* 0x0000002002027824 */ /* 0x000fe200078e00ff */
[----:B------:R-:W-:-:S04]  /*0270*/  SHF.L.U32 R4, R5, R4, RZ ;  /* 0x0000000405047219 */ /* 0x000fc800000006ff */
[----:B------:R-:W-:-:S05]  /*0280*/  LOP3.LUT R3, R4, R3, RZ, 0xfc, !PT ;  /* 0x0000000304037212 */ /* 0x000fca00078efcff */
[----:B------:R2:W-:Y:S04]  /*0290*/  ATOMS.OR RZ, [UR5], R3 ;  /* 0x00000003ffff798c */ /* 0x0005e8000b000005 */
[----:B------:R2:W-:Y:S01]  /*02a0*/  STS [UR4], R2 ;  /* 0x00000002ff007988 */ /* 0x0005e20008000804 */
[----:B------:R-:W-:Y:S05]  /*02b0*/  BRA `(.L_x_2) ;  /* 0x0000000000107947 */ /* 0x000fea0003800000 */
.L_x_1:
[----:B------:R-:W-:Y:S01]  /*02c0*/  IMAD.MOV.U32 R3, RZ, RZ, -0x1 ;  /* 0xffffffffff037424 */ /* 0x000fe200078e00ff */
[----:B------:R-:W-:-:S04]  /*02d0*/  MOV R2, 0x300 ;  /* 0x0000030000027802 */ /* 0x000fc80000000f00 */
[----:B------:R2:W-:Y:S03]  /*02e0*/  STS [UR4], R3 ;  /* 0x00000003ff007988 */ /* 0x0005e60008000804 */
[----:B-12---:R-:W-:Y:S05]  /*02f0*/  CALL.REL.NOINC `($__internal_1_$__cuda_sm10x_tcgen05_guardrail_trap_phase_invalid_during_alloc) ;  /* 0x0000002800307944 */ /* 0x006fea0003c00000 */
.L_x_2:
[----:B------:R-:W-:Y:S05]  /*0300*/  WARPSYNC.ALL ;  /* 0x0000000000007948 */ /* 0x000fea0003800000 */
[----:B------:R-:W-:Y:S01]  /*0310*/  NOP ;  /* 0x0000000000007918 */ /* 0x000fe20000000000 */
.L_x_0:
[----:B------:R-:W3:Y:S08]  /*0320*/  S2UR UR4, SR_CgaCtaId ;  /* 0x00000000000479c3 */ /* 0x000ef00000008800 */
[----:B------:R-:W-:Y:S01]  /*0330*/  BAR.SYNC.DEFER_BLOCKING 0x0 ;  /* 0x0000000000007b1d */ /* 0x000fe20000010000 */
[----:B------:R-:W-:-:S05]  /*0340*/  LOP3.LUT R36, R0, 0xff, RZ, 0xc0, !PT ;  /* 0x000000ff00247812 */ /* 0x000fca00078ec0ff */
[----:B------:R-:W-:Y:S02]  /*0350*/  UMOV UR8, 0x400 ;  /* 0x0000040000087882 */ /* 0x000fe40000000000 */
[----:B--2---:R-:W2:Y:S08]  /*0360*/  LDC R3, c[0x0][0x398] ;  /* 0x0000e600ff037b82 */ /* 0x004eb00000000800 */
[----:B------:R-:W4:Y:S01]  /*0370*/  LDC R7, c[0x0][0x3a0] ;  /* 0x0000e800ff077b82 */ /* 0x000f220000000800 */
[----:B---3--:R-:W-:-:S07]  /*0380*/  ULEA UR8, UR4, UR8, 0x18 ;  /* 0x0000000804087291 */ /* 0x008fce000f8ec0ff */
[----:B------:R-:W3:Y:S02]  /*0390*/  S2UR UR9, SR_CTAID.Y ;  /* 0x00000000000979c3 */ /* 0x000ee40000002600 */
[----:B------:R-:W5:Y:S06]  /*03a0*/  LDS R4, [UR8] ;  /* 0x00000008ff047984 */ /* 0x000f6c0008000800 */
[----:B------:R-:W-:Y:S06]  /*03b0*/  BAR.SYNC.DEFER_BLOCKING 0x0 ;  /* 0x0000000000007b1d */ /* 0x000fec0000010000 */
[----:B------:R-:W-:Y:S05]  /*03c0*/  @P2 BRA `(.L_x_5) ;  /* 0x0000000000182947 */ /* 0x000fea0003800000 */
[----:B------:R-:W-:Y:S01]  /*03d0*/  ELECT P0, URZ, PT ;  /* 0x0000000000ff782f */ /* 0x000fe20003800000 */
[----:B------:R-:W-:Y:S01]  /*03e0*/  IMAD.MOV.U32 R2, RZ, RZ, 0x1 ;  /* 0x00000001ff027424 */ /* 0x000fe200078e00ff */
[----:B------:R-:W-:Y:S01]  /*03f0*/  UMOV UR5, 0x40 ;  /* 0x0000004000057882 */ /* 0x000fe20000000000 */
[----:B------:R-:W-:Y:S01]  /*0400*/  UVIRTCOUNT.DEALLOC.SMPOOL 0x80 ;  /* 0x000000800000784c */ /* 0x000fe20000000000 */
[----:B------:R-:W-:-:S09]  /*0410*/  ULEA UR5, UR4, UR5, 0x18 ;  /* 0x0000000504057291 */ /* 0x000fd2000f8ec0ff */
[----:B------:R5:W-:Y:S03]  /*0420*/  @P0 STS.U8 [UR5], R2 ;  /* 0x00000002ff000988 */ /* 0x000be60008000005 */
.L_x_5:
[----:B------:R-:W5:Y:S01]  /*0430*/  S2UR UR4, SR_CTAID.Z ;  /* 0x00000000000479c3 */ /* 0x000f620000002700 */
[----:B------:R-:W4:Y:S01]  /*0440*/  LDCU UR5, c[0x0][0x370] ;  /* 0x00006e00ff0577ac */ /* 0x000f220008000800 */
[C---:B------:R-:W-:Y:S01]  /*0450*/  ISETP.GE.U32.AND P0, PT, R36.reuse, 0x20, PT ;  /* 0x000000202400780c */ /* 0x040fe20003f06070 */
[----:B--2--5:R-:W-:Y:S01]  /*0460*/  VIADD R2, R3, 0xffffffff ;  /* 0xffffffff03027836 */ /* 0x024fe20000000000 */
[C---:B------:R-:W-:Y:S01]  /*0470*/  ISETP.NE.U32.AND P3, PT, R36.reuse, RZ, PT ;  /* 0x000000ff2400720c */ /* 0x040fe20003f65070 */
[----:B------:R-:W2:Y:S01]  /*0480*/  LDCU UR6, c[0x0][0x374] ;  /* 0x00006e80ff0677ac */ /* 0x000ea20008000800 */
[----:B------:R-:W-:Y:S01]  /*0490*/  LEA R10, R36, UR8, 0x2 ;  /* 0x00000008240a7c11 */ /* 0x000fe2000f8e10ff */
[----:B----4-:R-:W-:Y:S01]  /*04a0*/  VIADD R11, R7, 0xffffffff ;  /* 0xffffffff070b7836 */ /* 0x010fe20000000000 */
[----:B------:R-:W4:Y:S01]  /*04b0*/  S2UR UR7, SR_CTAID.X ;  /* 0x00000000000779c3 */ /* 0x000f220000002500 */
[----:B------:R-:W5:Y:S01]  /*04c0*/  LDCU.64 UR20, c[0x0][0x3c0] ;  /* 0x00007800ff1477ac */ /* 0x000f620008000a00 */
[----:B------:R-:W-:Y:S01]  /*04d0*/  R2UR UR23, R4 ;  /* 0x00000000041772ca */ /* 0x000fe200000e0000 */
[----:B------:R-:W-:Y:S04]  /*04e0*/  BSSY.RECONVERGENT B0, `(.L_x_6) ;  /* 0x0000011000007945 */ /* 0x000fe80003800200 */
[----:B------:R3:W-:Y:S01]  /*04f0*/  @!P0 STS [R10], RZ ;  /* 0x000000ff0a008388 */ /* 0x0007e20000000800 */
[----:B------:R-:W-:-:S03]  /*0500*/  NOP ;  /* 0x0000000000007918 */ /* 0x000fc60000000000 */
[----:B------:R3:W-:Y:S02]  /*0510*/  @!P3 STS [UR8+0x24], R2 ;  /* 0x00002402ff00b988 */ /* 0x0007e40008000808 */
[----:B--23--:R-:W-:Y:S02]  /*0520*/  UIMAD UR4, UR4, UR6, UR9 ;  /* 0x00000006040472a4 */ /* 0x00cfe4000f8e0209 */
[----:B------:R2:W-:Y:S02]  /*0530*/  @!P3 STS [UR8+0x20], R11 ;  /* 0x0000200bff00b988 */ /* 0x0005e40008000808 */
[----:B----4-:R-:W-:-:S04]  /*0540*/  UIMAD UR4, UR4, UR5, UR7 ;  /* 0x00000005040472a4 */ /* 0x010fc8000f8e0207 */
[----:B------:R-:W-:-:S04]  /*0550*/  UIMAD UR4, UR4, 0x180, URZ ;  /* 0x00000180040478a4 */ /* 0x000fc8000f8e02ff */
[----:B-----5:R-:W-:-:S04]  /*0560*/  UIADD3 UR24, UP0, UPT, UR4, UR20, URZ ;  /* 0x0000001404187290 */ /* 0x020fc8000ff1e0ff */
[----:B------:R-:W-:Y:S01]  /*0570*/  ULEA.HI.X.SX32 UR25, UR4, UR21, 0x1, UP0 ;  /* 0x0000001504197291 */ /* 0x000fe200080f0eff */
[----:B--2---:R-:W-:Y:S11]  /*0580*/  @P3 BRA `(.L_x_7) ;  /* 0x0000000000183947 */ /* 0x004ff60003800000 */
[----:B------:R-:W2:Y:S01]  /*0590*/  LDS R3, [UR8+0x8] ;  /* 0x00000808ff037984 */ /* 0x000ea20008000800 */
[----:B------:R-:W3:Y:S01]  /*05a0*/  LDC.64 R8, c[0x0][0x380] ;  /* 0x0000e000ff087b82 */ /* 0x000ee20000000a00 */
[----:B------:R-:W-:Y:S02]  /*05b0*/  IMAD.MOV.U32 R4, RZ, RZ, 0x70 ;  /* 0x00000070ff047424 */ /* 0x000fe400078e00ff */
[----:B---3--:R3:W-:Y:S03]  /*05c0*/  STS.64 [UR8], R8 ;  /* 0x00000008ff007988 */ /* 0x0087e60008000a08 */
[----:B--2---:R-:W-:-:S05]  /*05d0*/  LOP3.LUT R3, R3, 0x10, R4, 0xd8, !PT ;  /* 0x0000001003037812 */ /* 0x004fca00078ed804 */
[----:B------:R3:W-:Y:S02]  /*05e0*/  STS [UR8+0x8], R3 ;  /* 0x00000803ff007988 */ /* 0x0007e40008000808 */
.L_x_7:
[----:B------:R-:W-:Y:S05]  /*05f0*/  BSYNC.RECONVERGENT B0 ;  /* 0x0000000000007941 */ /* 0x000fea0003800200 */
.L_x_6:
[----:B------:R-:W-:Y:S04]  /*0600*/  BSSY.RECONVERGENT B0, `(.L_x_8) ;  /* 0x000000a000007945 */ /* 0x000fe80003800200 */
[----:B------:R-:W-:Y:S05]  /*0610*/  @P3 BRA `(.L_x_9) ;  /* 0x0000000000203947 */ /* 0x000fea0003800000 */
[----:B---3--:R-:W2:Y:S01]  /*0620*/  LDS R3, [UR8+0x34] ;  /* 0x00003408ff037984 */ /* 0x008ea20008000800 */
[----:B------:R-:W-:Y:S02]  /*0630*/  IMAD.MOV.U32 R4, RZ, RZ, 0x3f000000 ;  /* 0x3f000000ff047424 */ /* 0x000fe400078e00ff */
[----:B------:R-:W-:Y:S01]  /*0640*/  @!P3 IMAD.MOV.U32 R5, RZ, RZ, 0x7f ;  /* 0x0000007fff05b424 */ /* 0x000fe200078e00ff */
[----:B------:R-:W3:Y:S02]  /*0650*/  @!P3 LDS R6, [UR8+0x38] ;  /* 0x00003808ff06b984 */ /* 0x000ee40008000800 */
[----:B--2---:R-:W-:Y:S02]  /*0660*/  LOP3.LUT R3, R3, 0xff000000, R4, 0xb8, !PT ;  /* 0xff00000003037812 */ /* 0x004fe400078eb804 */
[----:B---3--:R-:W-:-:S03]  /*0670*/  @!P3 LOP3.LUT R4, R6, 0xff, R5, 0xb8, !PT ;  /* 0x000000ff0604b812 */ /* 0x008fc600078eb805 */
[----:B------:R2:W-:Y:S04]  /*0680*/  STS [UR8+0x34], R3 ;  /* 0x00003403ff007988 */ /* 0x0005e80008000808 */
[----:B------:R2:W-:Y:S02]  /*0690*/  @!P3 STS [UR8+0x38], R4 ;  /* 0x00003804ff00b988 */ /* 0x0005e40008000808 */
.L_x_9:
[----:B------:R-:W-:Y:S05]  /*06a0*/  BSYNC.RECONVERGENT B0 ;  /* 0x0000000000007941 */ /* 0x000fea0003800200 */
.L_x_8:
[----:B------:R-:W-:Y:S04]  /*06b0*/  BSSY.RECONVERGENT B0, `(.L_x_10) ;  /* 0x000000e000007945 */ /* 0x000fe80003800200 */
[----:B------:R-:W-:Y:S05]  /*06c0*/  @P3 BRA `(.L_x_11) ;  /* 0x0000000000303947 */ /* 0x000fea0003800000 */
[----:B--2---:R-:W2:Y:S01]  /*06d0*/  LDS R4, [UR8+0x34] ;  /* 0x00003408ff047984 */ /* 0x004ea20008000800 */
[----:B---3--:R-:W3:Y:S03]  /*06e0*/  LDC.64 R8, c[0x0][0x3a8] ;  /* 0x0000ea00ff087b82 */ /* 0x008ee60000000a00 */
[----:B------:R-:W4:Y:S01]  /*06f0*/  LDS R3, [UR8+0x1c] ;  /* 0x00001c08ff037984 */ /* 0x000f220008000800 */
[C---:B---3--:R-:W-:Y:S01]  /*0700*/  SHF.L.U64.HI R6, R8.reuse, 0x1, R9 ;  /* 0x0000000108067819 */ /* 0x048fe20000010209 */
[----:B------:R-:W-:-:S03]  /*0710*/  IMAD.SHL.U32 R5, R8, 0x2, RZ ;  /* 0x0000000208057824 */ /* 0x000fc600078e00ff */
[--C-:B------:R-:W-:Y:S02]  /*0720*/  SHF.R.U32.HI R8, RZ, 0x4, R6.reuse ;  /* 0x00000004ff087819 */ /* 0x100fe40000011606 */
[----:B------:R-:W-:-:S05]  /*0730*/  SHF.R.U64 R5, R5, 0x4, R6 ;  /* 0x0000000405057819 */ /* 0x000fca0000001206 */
[----:B------:R5:W-:Y:S01]  /*0740*/  STS [UR8+0xc], R5 ;  /* 0x00000c05ff007988 */ /* 0x000be20008000808 */
[----:B--2---:R-:W-:Y:S02]  /*0750*/  LOP3.LUT R4, R4, 0x7, RZ, 0xb8, !PT ;  /* 0x0000000704047812 */ /* 0x004fe400078eb8ff */
[----:B----4-:R-:W-:-:S03]  /*0760*/  LOP3.LUT R3, R3, 0xf, R8, 0xb8, !PT ;  /* 0x0000000f03037812 */ /* 0x010fc600078eb808 */
[----:B------:R5:W-:Y:S04]  /*0770*/  STS [UR8+0x34], R4 ;  /* 0x00003404ff007988 */ /* 0x000be80008000808 */
[----:B------:R5:W-:Y:S02]  /*0780*/  STS [UR8+0x1c], R3 ;  /* 0x00001c03ff007988 */ /* 0x000be40008000808 */
.L_x_11:
[----:B------:R-:W-:Y:S05]  /*0790*/  BSYNC.RECONVERGENT B0 ;  /* 0x0000000000007941 */ /* 0x000fea0003800200 */
.L_x_10:
[----:B------:R-:W-:Y:S04]  /*07a0*/  BSSY.RECONVERGENT B1, `(.L_x_12) ;  /* 0x000001a000017945 */ /* 0x000fe80003800200 */
[----:B------:R-:W-:Y:S04]  /*07b0*/  BSSY.RELIABLE B0, `(.L_x_13) ;  /* 0x0000015000007945 */ /* 0x000fe80003800100 */
[----:B------:R-:W-:Y:S05]  /*07c0*/  @P3 BRA `(.L_x_14) ;  /* 0x0000000000203947 */ /* 0x000fea0003800000 */
[----:B--23-5:R-:W2:Y:S02]  /*07d0*/  LDS R3, [UR8+0x34] ;  /* 0x00003408ff037984 */ /* 0x02cea40008000800 */
[----:B--2---:R-:W-:-:S05]  /*07e0*/  LOP3.LUT R3, R3, 0x38, RZ, 0xb8, !PT ;  /* 0x0000003803037812 */ /* 0x004fca00078eb8ff */
[----:B------:R2:W-:Y:S01]  /*07f0*/  STS [UR8+0x34], R3 ;  /* 0x00003403ff007988 */ /* 0x0005e20008000808 */
[----:B------:R-:W-:Y:S05]  /*0800*/  @P3 BRA `(.L_x_15) ;  /* 0x0000000000203947 */ /* 0x000fea0003800000 */
[----:B--2---:R-:W2:Y:S01]  /*0810*/  LDS R3, [UR8+0x8] ;  /* 0x00000808ff037984 */ /* 0x004ea20008000800 */
[----:B------:R-:W-:-:S05]  /*0820*/  IMAD.MOV.U32 R4, RZ, RZ, 0x780 ;  /* 0x00000780ff047424 */ /* 0x000fca00078e00ff */
[----:B--2---:R-:W-:-:S05]  /*0830*/  LOP3.LUT R3, R3, 0x500, R4, 0xd8, !PT ;  /* 0x0000050003037812 */ /* 0x004fca00078ed804 */
[----:B------:R4:W-:Y:S02]  /*0840*/  STS [UR8+0x8], R3 ;  /* 0x00000803ff007988 */ /* 0x0009e40008000808 */
.L_x_14:
[----:B------:R-:W-:Y:S05]  /*0850*/  @P3 BRA `(.L_x_16) ;  /* 0x0000000000283947 */ /* 0x000fea0003800000 */
[----:B--2345:R-:W2:Y:S02]  /*0860*/  LDS R3, [UR8+0x8] ;  /* 0x00000808ff037984 */ /* 0x03cea40008000800 */
[----:B--2---:R-:W-:-:S05]  /*0870*/  LOP3.LUT R3, R3, 0x1800, RZ, 0xb8, !PT ;  /* 0x0000180003037812 */ /* 0x004fca00078eb8ff */
[----:B------:R3:W-:Y:S02]  /*0880*/  STS [UR8+0x8], R3 ;  /* 0x00000803ff007988 */ /* 0x0007e40008000808 */
.L_x_15:
[----:B------:R-:W-:Y:S05]  /*0890*/  @P3 BREAK.RELIABLE B0 ;  /* 0x0000000000003942 */ /* 0x000fea0003800100 */
[----:B------:R-:W-:Y:S05]  /*08a0*/  @P3 BRA `(.L_x_17) ;  /* 0x0000000000243947 */ /* 0x000fea0003800000 */
[----:B------:R-:W4:Y:S01]  /*08b0*/  LDS R4, [UR8+0x8] ;  /* 0x00000808ff047984 */ /* 0x000f220008000800 */
[----:B--23--:R-:W-:-:S05]  /*08c0*/  IMAD.MOV.U32 R3, RZ, RZ, 0x6000 ;  /* 0x00006000ff037424 */ /* 0x00cfca00078e00ff */
[----:B----4-:R-:W-:-:S04]  /*08d0*/  LOP3.LUT R3, R4, 0x6000, R3, 0xd8, !PT ;  /* 0x0000600004037812 */ /* 0x010fc800078ed803 */
[----:B------:R-:W-:-:S05]  /*08e0*/  LOP3.LUT R3, R3, 0x400000, RZ, 0xb8, !PT ;  /* 0x0040000003037812 */ /* 0x000fca00078eb8ff */
[----:B------:R2:W-:Y:S02]  /*08f0*/  STS [UR8+0x8], R3 ;  /* 0x00000803ff007988 */ /* 0x0005e40008000808 */
.L_x_16:
[----:B------:R-:W-:Y:S05]  /*0900*/  BSYNC.RELIABLE B0 ;  /* 0x0000000000007941 */ /* 0x000fea0003800100 */
.L_x_13:
[----:B--2345:R-:W2:Y:S02]  /*0910*/  @!P3 LDS R3, [UR8+0x8] ;  /* 0x00000808ff03b984 */ /* 0x03cea40008000800 */
[----:B--2---:R-:W-:-:S05]  /*0920*/  @!P3 LOP3.LUT R3, R3, 0x8000, RZ, 0xb8, !PT ;  /* 0x000080000303b812 */ /* 0x004fca00078eb8ff */
[----:B------:R4:W-:Y:S02]  /*0930*/  @!P3 STS [UR8+0x8], R3 ;  /* 0x00000803ff00b988 */ /* 0x0009e40008000808 */
.L_x_17:
[----:B------:R-:W-:Y:S05]  /*0940*/  BSYNC.RECONVERGENT B1 ;  /* 0x0000000000017941 */ /* 0x000fea0003800200 */
.L_x_12:
[----:B------:R-:W-:Y:S05]  /*0950*/  WARPSYNC.ALL ;  /* 0x0000000000007948 */ /* 0x000fea0003800000 */
[----:B------:R-:W-:Y:S01]  /*0960*/  NOP ;  /* 0x0000000000007918 */ /* 0x000fe20000000000 */
[----:B--234-:R-:W2:Y:S02]  /*0970*/  LDC R3, c[0x0][0x39c] ;  /* 0x0000e700ff037b82 */ /* 0x01cea40000000800 */
[----:B--2---:R-:W-:Y:S01]  /*0980*/  VIADD R3, R3, 0xffffffff ;  /* 0xffffffff03037836 */ /* 0x004fe20000000000 */
[----:B------:R-:W-:Y:S06]  /*0990*/  @P0 BRA `(.L_x_18) ;  /* 0x0000000000300947 */ /* 0x000fec0003800000 */
[----:B------:R-:W2:Y:S01]  /*09a0*/  S2R R4, SR_LANEID ;  /* 0x0000000000047919 */ /* 0x000ea20000000000 */
[----:B------:R-:W-:Y:S05]  /*09b0*/  WARPSYNC.ALL ;  /* 0x0000000000007948 */ /* 0x000fea0003800000 */
[----:B------:R-:W-:Y:S01]  /*09c0*/  NOP ;  /* 0x0000000000007918 */ /* 0x000fe20000000000 */
[----:B--2---:R-:W-:-:S05]  /*09d0*/  IMAD.SHL.U32 R6, R4, 0x4, RZ ;  /* 0x0000000404067824 */ /* 0x004fca00078e00ff */
[----:B------:R-:W2:Y:S01]  /*09e0*/  LDS R9, [R6+UR8] ;  /* 0x0000000806097984 */ /* 0x000ea20008000800 */
[----:B------:R-:W-:-:S05]  /*09f0*/  IADD3 R4, P1, PT, R6, UR24, RZ ;  /* 0x0000001806047c10 */ /* 0x000fca000ff3e0ff */
[----:B------:R-:W-:-:S05]  /*0a00*/  IMAD.X R5, RZ, RZ, UR25, P1 ;  /* 0x00000019ff057e24 */ /* 0x000fca00088e06ff */
[----:B--2---:R2:W3:Y:S01]  /*0a10*/  ATOMG.E.EXCH.STRONG.GPU PT, RZ, [R4], R9 ;  /* 0x0000000904ff73a8 */ /* 0x0044e200041ee100 */
[----:B------:R-:W-:-:S04]  /*0a20*/  DEPBAR {5,4,3,2,1,0} ;  /* 0x0000003f0000791a */ /* 0x000fc80000000000 */
[----:B------:R-:W4:Y:S02]  /*0a30*/  CCTL.E.C.LDCU.IV.DEEP [UR24] ;  /* 0x0000000018007540 */ /* 0x000f240009c08000 */
[----:B----4-:R2:W-:Y:S01]  /*0a40*/  UTMACCTL.IV [UR24] ;  /* 0x00000000180079b9 */ /* 0x0105e20008000000 */
[----:B------:R-:W-:Y:S01]  /*0a50*/  NOP ;  /* 0x0000000000007918 */ /* 0x000fe20000000000 */
.L_x_18:
[----:B------:R-:W-:Y:S05]  /*0a60*/  @P0 BRA `(.L_x_19) ;  /* 0x00000000000c0947 */ /* 0x000fea0003800000 */
[----:B------:R0:W-:Y:S01]  /*0a70*/  UTMACMDFLUSH ;  /* 0x00000000000079b7 */ /* 0x0001e20000000000 */
[----:B------:R-:W-:Y:S05]  /*0a80*/  @P0 BRA `(.L_x_19) ;  /* 0x0000000000040947 */ /* 0x000fea0003800000 */
[----:B------:R-:W-:-:S04]  /*0a90*/  DEPBAR.LE SB0, 0x0 ;  /* 0x000080000000791a */ /* 0x000fc80000000000 */
.L_x_19:
[----:B------:R-:W-:Y:S05]  /*0aa0*/  WARPSYNC.ALL ;  /* 0x0000000000007948 */ /* 0x000fea0003800000 */
[----:B------:R-:W-:Y:S01]  /*0ab0*/  NOP ;  /* 0x0000000000007918 */ /* 0x000fe20000000000 */
[----:B---3--:R-:W-:Y:S06]  /*0ac0*/  BAR.SYNC.DEFER_BLOCKING 0x0 ;  /* 0x0000000000007b1d */ /* 0x008fec0000010000 */
[----:B------:R-:W-:Y:S02]  /*0ad0*/  BSSY.RECONVERGENT B1, `(.L_x_20) ;  /* 0x000000b000017945 */ /* 0x000fe40003800200 */
[----:B------:R-:W-:Y:S06]  /*0ae0*/  BAR.SYNC.DEFER_BLOCKING 0x0 ;  /* 0x0000000000007b1d */ /* 0x000fec0000010000 */
[----:B------:R3:W-:Y:S01]  /*0af0*/  @!P0 STS [R10], RZ ;  /* 0x000000ff0a008388 */ /* 0x0007e20000000800 */
[----:B------:R-:W-:Y:S01]  /*0b00*/  NOP ;  /* 0x0000000000007918 */ /* 0x000fe20000000000 */
[----:B------:R-:W-:Y:S05]  /*0b10*/  @P3 BRA `(.L_x_21) ;  /* 0x0000000000183947 */ /* 0x000fea0003800000 */
[----:B--2---:R-:W2:Y:S01]  /*0b20*/  LDS R4, [UR8+0x8] ;  /* 0x00000808ff047984 */ /* 0x004ea20008000800 */
[----:B------:R-:W4:Y:S01]  /*0b30*/  LDC.64 R8, c[0x0][0x388] ;  /* 0x0000e200ff087b82 */ /* 0x000f220000000a00 */
[----:B------:R-:W-:Y:S02]  /*0b40*/  IMAD.MOV.U32 R5, RZ, RZ, 0x70 ;  /* 0x00000070ff057424 */ /* 0x000fe400078e00ff */
[----:B----4-:R4:W-:Y:S03]  /*0b50*/  STS.64 [UR8], R8 ;  /* 0x00000008ff007988 */ /* 0x0109e60008000a08 */
[----:B--2---:R-:W-:-:S05]  /*0b60*/  LOP3.LUT R4, R4, 0x10, R5, 0xd8, !PT ;  /* 0x0000001004047812 */ /* 0x004fca00078ed805 */
[----:B------:R4:W-:Y:S02]  /*0b70*/  STS [UR8+0x8], R4 ;  /* 0x00000804ff007988 */ /* 0x0009e40008000808 */
.L_x_21:
[----:B--2---:R-:W-:Y:S05]  /*0b80*/  BSYNC.RECONVERGENT B1 ;  /* 0x0000000000017941 */ /* 0x004fea0003800200 */
.L_x_20:
[----:B------:R-:W-:Y:S04]  /*0b90*/  BSSY.RECONVERGENT B1, `(.L_x_22) ;  /* 0x000000a000017945 */ /* 0x000fe80003800200 */
[----:B------:R-:W-:Y:S05]  /*0ba0*/  @P3 BRA `(.L_x_23) ;  /* 0x0000000000203947 */ /* 0x000fea0003800000 */
[----:B----4-:R-:W2:Y:S01]  /*0bb0*/  LDS R4, [UR8+0x34] ;  /* 0x00003408ff047984 */ /* 0x010ea20008000800 */
[----:B------:R-:W-:Y:S02]  /*0bc0*/  IMAD.MOV.U32 R9, RZ, RZ, 0x3f000000 ;  /* 0x3f000000ff097424 */ /* 0x000fe400078e00ff */
[----:B------:R-:W-:Y:S01]  /*0bd0*/  @!P3 IMAD.MOV.U32 R5, RZ, RZ, 0x3f ;  /* 0x0000003fff05b424 */ /* 0x000fe200078e00ff */
[----:B------:R-:W4:Y:S02]  /*0be0*/  @!P3 LDS R6, [UR8+0x38] ;  /* 0x00003808ff06b984 */ /* 0x000f240008000800 */
[----:B--2---:R-:W-:Y:S02]  /*0bf0*/  LOP3.LUT R4, R4, 0xff000000, R9, 0xb8, !PT ;  /* 0xff00000004047812 */ /* 0x004fe400078eb809 */
[----:B----4-:R-:W-:-:S03]  /*0c00*/  @!P3 LOP3.LUT R5, R6, 0xff, R5, 0xb8, !PT ;  /* 0x000000ff0605b812 */ /* 0x010fc600078eb805 */
[----:B------:R2:W-:Y:S04]  /*0c10*/  STS [UR8+0x34], R4 ;  /* 0x00003404ff007988 */ /* 0x0005e80008000808 */
[----:B------:R2:W-:Y:S02]  /*0c20*/  @!P3 STS [UR8+0x38], R5 ;  /* 0x00003805ff00b988 */ /* 0x0005e40008000808 */
.L_x_23:
[----:B------:R-:W-:Y:S05]  /*0c30*/  BSYNC.RECONVERGENT B1 ;  /* 0x0000000000017941 */ /* 0x000fea0003800200 */
.L_x_22:
[----:B------:R-:W-:Y:S04]  /*0c40*/  BSSY.RECONVERGENT B1, `(.L_x_24) ;  /* 0x0000004000017945 */ /* 0x000fe80003800200 */
[----:B------:R-:W-:Y:S05]  /*0c50*/  @P3 BRA `(.L_x_25) ;  /* 0x0000000000083947 */ /* 0x000fea0003800000 */
[----:B------:R5:W-:Y:S04]  /*0c60*/  STS [UR8+0x24], R11 ;  /* 0x0000240bff007988 */ /* 0x000be80008000808 */
[----:B------:R5:W-:Y:S02]  /*0c70*/  STS [UR8+0x20], R3 ;  /* 0x00002003ff007988 */ /* 0x000be40008000808 */
.L_x_25:
[----:B------:R-:W-:Y:S05]  /*0c80*/  BSYNC.RECONVERGENT B1 ;  /* 0x0000000000017941 */ /* 0x000fea0003800200 */
.L_x_24:
[----:B------:R-:W-:Y:S04]  /*0c90*/  BSSY.RECONVERGENT B1, `(.L_x_26) ;  /* 0x000000e000017945 */ /* 0x000fe80003800200 */
[----:B------:R-:W-:Y:S05]  /*0ca0*/  @P3 BRA `(.L_x_27) ;  /* 0x0000000000303947 */ /* 0x000fea0003800000 */
[----:B--2---:R-:W2:Y:S01]  /*0cb0*/  LDS R5, [UR8+0x34] ;  /* 0x00003408ff057984 */ /* 0x004ea20008000800 */
[----:B----4-:R-:W4:Y:S03]  /*0cc0*/  LDC.64 R8, c[0x0][0x3b0] ;  /* 0x0000ec00ff087b82 */ /* 0x010f260000000a00 */
[----:B------:R-:W3:Y:S01]  /*0cd0*/  LDS R4, [UR8+0x1c] ;  /* 0x00001c08ff047984 */ /* 0x000ee20008000800 */
[C---:B----4-:R-:W-:Y:S01]  /*0ce0*/  SHF.L.U64.HI R9, R8.reuse, 0x1, R9 ;  /* 0x0000000108097819 */ /* 0x050fe20000010209 */
[----:B------:R-:W-:-:S03]  /*0cf0*/  IMAD.SHL.U32 R6, R8, 0x2, RZ ;  /* 0x0000000208067824 */ /* 0x000fc600078e00ff */
[--C-:B-----5:R-:W-:Y:S02]  /*0d00*/  SHF.R.U32.HI R11, RZ, 0x4, R9.reuse ;  /* 0x00000004ff0b7819 */ /* 0x120fe40000011609 */
[----:B------:R-:W-:-:S05]  /*0d10*/  SHF.R.U64 R6, R6, 0x4, R9 ;  /* 0x0000000406067819 */ /* 0x000fca0000001209 */
[----:B------:R4:W-:Y:S01]  /*0d20*/  STS [UR8+0xc], R6 ;  /* 0x00000c06ff007988 */ /* 0x0009e20008000808 */
[----:B--2---:R-:W-:Y:S02]  /*0d30*/  LOP3.LUT R5, R5, 0x7, RZ, 0xb8, !PT ;  /* 0x0000000705057812 */ /* 0x004fe400078eb8ff */
[----:B---3--:R-:W-:-:S03]  /*0d40*/  LOP3.LUT R4, R4, 0xf, R11, 0xb8, !PT ;  /* 0x0000000f04047812 */ /* 0x008fc600078eb80b */
[----:B------:R4:W-:Y:S04]  /*0d50*/  STS [UR8+0x34], R5 ;  /* 0x00003405ff007988 */ /* 0x0009e80008000808 */
[----:B------:R4:W-:Y:S02]  /*0d60*/  STS [UR8+0x1c], R4 ;  /* 0x00001c04ff007988 */ /* 0x0009e40008000808 */
.L_x_27:
[----:B------:R-:W-:Y:S05]  /*0d70*/  BSYNC.RECONVERGENT B1 ;  /* 0x0000000000017941 */ /* 0x000fea0003800200 */
.L_x_26:
[----:B------:R-:W-:Y:S04]  /*0d80*/  BSSY.RECONVERGENT B2, `(.L_x_28) ;  /* 0x000001a000027945 */ /* 0x000fe80003800200 */
[----:B------:R-:W-:Y:S04]  /*0d90*/  BSSY.RELIABLE B1, `(.L_x_29) ;  /* 0x0000015000017945 */ /* 0x000fe80003800100 */
[----:B------:R-:W-:Y:S05]  /*0da0*/  @P3 BRA `(.L_x_30) ;  /* 0x0000000000203947 */ /* 0x000fea0003800000 */
[----:B--2-4-:R-:W2:Y:S02]  /*0db0*/  LDS R4, [UR8+0x34] ;  /* 0x00003408ff047984 */ /* 0x014ea40008000800 */
[----:B--2---:R-:W-:-:S05]  /*0dc0*/  LOP3.LUT R4, R4, 0x38, RZ, 0xb8, !PT ;  /* 0x0000003804047812 */ /* 0x004fca00078eb8ff */
[----:B------:R2:W-:Y:S01]  /*0dd0*/  STS [UR8+0x34], R4 ;  /* 0x00003404ff007988 */ /* 0x0005e20008000808 */
[----:B------:R-:W-:Y:S05]  /*0de0*/  @P3 BRA `(.L_x_31) ;  /* 0x0000000000203947 */ /* 0x000fea0003800000 */
[----:B--2---:R-:W2:Y:S01]  /*0df0*/  LDS R4, [UR8+0x8] ;  /* 0x00000808ff047984 */ /* 0x004ea20008000800 */
[----:B------:R-:W-:-:S05]  /*0e00*/  IMAD.MOV.U32 R5, RZ, RZ, 0x780 ;  /* 0x00000780ff057424 */ /* 0x000fca00078e00ff */
[----:B--2---:R-:W-:-:S05]  /*0e10*/  LOP3.LUT R4, R4, 0x500, R5, 0xd8, !PT ;  /* 0x0000050004047812 */ /* 0x004fca00078ed805 */
[----:B------:R2:W-:Y:S02]  /*0e20*/  STS [UR8+0x8], R4 ;  /* 0x00000804ff007988 */ /* 0x0005e40008000808 */
.L_x_30:
[----:B------:R-:W-:Y:S05]  /*0e30*/  @P3 BRA `(.L_x_32) ;  /* 0x0000000000283947 */ /* 0x000fea0003800000 */
[----:B--2-4-:R-:W2:Y:S02]  /*0e40*/  LDS R4, [UR8+0x8] ;  /* 0x00000808ff047984 */ /* 0x014ea40008000800 */
[----:B--2---:R-:W-:-:S05]  /*0e50*/  LOP3.LUT R4, R4, 0x1800, RZ, 0xb8, !PT ;  /* 0x0000180004047812 */ /* 0x004fca00078eb8ff */
[----:B------:R4:W-:Y:S02]  /*0e60*/  STS [UR8+0x8], R4 ;  /* 0x00000804ff007988 */ /* 0x0009e40008000808 */
.L_x_31:
[----:B------:R-:W-:Y:S05]  /*0e70*/  @P3 BREAK.RELIABLE B1 ;  /* 0x0000000000013942 */ /* 0x000fea0003800100 */
[----:B------:R-:W-:Y:S05]  /*0e80*/  @P3 BRA `(.L_x_33) ;  /* 0x0000000000243947 */ /* 0x000fea0003800000 */
[----:B--2-4-:R-:W2:Y:S01]  /*0e90*/  LDS R4, [UR8+0x8] ;  /* 0x00000808ff047984 */ /* 0x014ea20008000800 */
[----:B------:R-:W-:-:S05]  /*0ea0*/  IMAD.MOV.U32 R5, RZ, RZ, 0x6000 ;  /* 0x00006000ff057424 */ /* 0x000fca00078e00ff */
[----:B--2---:R-:W-:-:S04]  /*0eb0*/  LOP3.LUT R4, R4, 0x6000, R5, 0xd8, !PT ;  /* 0x0000600004047812 */ /* 0x004fc800078ed805 */
[----:B------:R-:W-:-:S05]  /*0ec0*/  LOP3.LUT R4, R4, 0x400000, RZ, 0xb8, !PT ;  /* 0x0040000004047812 */ /* 0x000fca00078eb8ff */
[----:B------:R2:W-:Y:S02]  /*0ed0*/  STS [UR8+0x8], R4 ;  /* 0x00000804ff007988 */ /* 0x0005e40008000808 */
.L_x_32:
[----:B------:R-:W-:Y:S05]  /*0ee0*/  BSYNC.RELIABLE B1 ;  /* 0x0000000000017941 */ /* 0x000fea0003800100 */
.L_x_29:
[----:B--2-4-:R-:W2:Y:S02]  /*0ef0*/  @!P3 LDS R4, [UR8+0x8] ;  /* 0x00000808ff04b984 */ /* 0x014ea40008000800 */
[----:B--2---:R-:W-:-:S05]  /*0f00*/  @!P3 LOP3.LUT R4, R4, 0x8000, RZ, 0xb8, !PT ;  /* 0x000080000404b812 */ /* 0x004fca00078eb8ff */
[----:B------:R2:W-:Y:S02]  /*0f10*/  @!P3 STS [UR8+0x8], R4 ;  /* 0x00000804ff00b988 */ /* 0x0005e40008000808 */
.L_x_33:
[----:B------:R-:W-:Y:S05]  /*0f20*/  BSYNC.RECONVERGENT B2 ;  /* 0x0000000000027941 */ /* 0x000fea0003800200 */
.L_x_28:
[----:B------:R-:W-:Y:S05]  /*0f30*/  WARPSYNC.ALL ;  /* 0x0000000000007948 */ /* 0x000fea0003800000 */
[----:B------:R-:W-:Y:S01]  /*0f40*/  NOP ;  /* 0x0000000000007918 */ /* 0x000fe20000000000 */
[----:B------:R-:W-:-:S04]  /*0f50*/  UIADD3 UR5, UPT, UPT, UR4, 0x80, URZ ;  /* 0x0000008004057890 */ /* 0x000fc8000fffe0ff */
[----:B------:R-:W-:-:S04]  /*0f60*/  UIADD3 UR26, UP0, UPT, UR5, UR20, URZ ;  /* 0x00000014051a7290 */ /* 0x000fc8000ff1e0ff */
[----:B------:R-:W-:Y:S01]  /*0f70*/  ULEA.HI.X.SX32 UR27, UR5, UR21, 0x1, UP0 ;  /* 0x00000015051b7291 */ /* 0x000fe200080f0eff */
[----:B------:R-:W-:Y:S11]  /*0f80*/  @P0 BRA `(.L_x_34) ;  /* 0x0000000000300947 */ /* 0x000ff60003800000 */
[----:B--2-4-:R-:W2:Y:S01]  /*0f90*/  S2R R4, SR_LANEID ;  /* 0x0000000000047919 */ /* 0x014ea20000000000 */
[----:B------:R-:W-:Y:S05]  /*0fa0*/  WARPSYNC.ALL ;  /* 0x0000000000007948 */ /* 0x000fea0003800000 */
[----:B------:R-:W-:Y:S01]  /*0fb0*/  NOP ;  /* 0x0000000000007918 */ /* 0x000fe20000000000 */
[----:B--2---:R-:W-:-:S05]  /*0fc0*/  IMAD.SHL.U32 R6, R4, 0x4, RZ ;  /* 0x0000000404067824 */ /* 0x004fca00078e00ff */
[----:B------:R-:W2:Y:S01]  /*0fd0*/  LDS R9, [R6+UR8] ;  /* 0x0000000806097984 */ /* 0x000ea20008000800 */
[----:B------:R-:W-:-:S05]  /*0fe0*/  IADD3 R4, P1, PT, R6, UR26, RZ ;  /* 0x0000001a06047c10 */ /* 0x000fca000ff3e0ff */
[----:B------:R-:W-:-:S05]  /*0ff0*/  IMAD.X R5, RZ, RZ, UR27, P1 ;  /* 0x0000001bff057e24 */ /* 0x000fca00088e06ff */
[----:B--2---:R2:W4:Y:S01]  /*1000*/  ATOMG.E.EXCH.STRONG.GPU PT, RZ, [R4], R9 ;  /* 0x0000000904ff73a8 */ /* 0x00452200041ee100 */
[----:B------:R-:W-:-:S04]  /*1010*/  DEPBAR {5,4,3,2,1,0} ;  /* 0x0000003f0000791a */ /* 0x000fc80000000000 */
[----:B------:R-:W3:Y:S02]  /*1020*/  CCTL.E.C.LDCU.IV.DEEP [UR26] ;  /* 0x000000001a007540 */ /* 0x000ee40009c08000 */
[----:B---3--:R2:W-:Y:S01]  /*1030*/  UTMACCTL.IV [UR26] ;  /* 0x000000001a0079b9 */ /* 0x0085e20008000000 */
[----:B------:R-:W-:Y:S01]  /*1040*/  NOP ;  /* 0x0000000000007918 */ /* 0x000fe20000000000 */
.L_x_34:
[----:B------:R-:W-:Y:S05]  /*1050*/  @P0 BRA `(.L_x_35) ;  /* 0x00000000000c0947 */ /* 0x000fea0003800000 */
[----:B------:R0:W-:Y:S01]  /*1060*/  UTMACMDFLUSH ;  /* 0x00000000000079b7 */ /* 0x0001e20000000000 */
[----:B------:R-:W-:Y:S05]  /*1070*/  @P0 BRA `(.L_x_35) ;  /* 0x0000000000040947 */ /* 0x000fea0003800000 */
[----:B------:R-:W-:-:S04]  /*1080*/  DEPBAR.LE SB0, 0x0 ;  /* 0x000080000000791a */ /* 0x000fc80000000000 */
.L_x_35:
[----:B------:R-:W-:Y:S05]  /*1090*/  WARPSYNC.ALL ;  /* 0x0000000000007948 */ /* 0x000fea0003800000 */
[----:B------:R-:W-:Y:S01]  /*10a0*/  NOP ;  /* 0x0000000000007918 */ /* 0x000fe20000000000 */
[----:B----4-:R-:W-:Y:S06]  /*10b0*/  BAR.SYNC.DEFER_BLOCKING 0x0 ;  /* 0x0000000000007b1d */ /* 0x010fec0000010000 */
[----:B------:R-:W-:Y:S02]  /*10c0*/  BSSY.RECONVERGENT B2, `(.L_x_36) ;  /* 0x000000b000027945 */ /* 0x000fe40003800200 */
[----:B------:R-:W-:Y:S06]  /*10d0*/  BAR.SYNC.DEFER_BLOCKING 0x0 ;  /* 0x0000000000007b1d */ /* 0x000fec0000010000 */
[----:B------:R4:W-:Y:S01]  /*10e0*/  @!P0 STS [R10], RZ ;  /* 0x000000ff0a008388 */ /* 0x0009e20000000800 */
[----:B------:R-:W-:Y:S01]  /*10f0*/  NOP ;  /* 0x0000000000007918 */ /* 0x000fe20000000000 */
[----:B------:R-:W-:Y:S05]  /*1100*/  @P3 BRA `(.L_x_37) ;  /* 0x0000000000183947 */ /* 0x000fea0003800000 */
[----:B--2---:R-:W2:Y:S01]  /*1110*/  LDS R4, [UR8+0x8] ;  /* 0x00000808ff047984 */ /* 0x004ea20008000800 */
[----:B------:R-:W3:Y:S01]  /*1120*/  LDC.64 R8, c[0x0][0x390] ;  /* 0x0000e400ff087b82 */ /* 0x000ee20000000a00 */
[----:B------:R-:W-:Y:S02]  /*1130*/  IMAD.MOV.U32 R5, RZ, RZ, 0x70 ;  /* 0x00000070ff057424 */ /* 0x000fe400078e00ff */
[----:B---3--:R3:W-:Y:S03]  /*1140*/  STS.64 [UR8], R8 ;  /* 0x00000008ff007988 */ /* 0x0087e60008000a08 */
[----:B--2---:R-:W-:-:S05]  /*1150*/  LOP3.LUT R4, R4, 0x10, R5, 0xd8, !PT ;  /* 0x0000001004047812 */ /* 0x004fca00078ed805 */
[----:B------:R3:W-:Y:S02]  /*1160*/  STS [UR8+0x8], R4 ;  /* 0x00000804ff007988 */ /* 0x0007e40008000808 */
.L_x_37:
[----:B--2---:R-:W-:Y:S05]  /*1170*/  BSYNC.RECONVERGENT B2 ;  /* 0x0000000000027941 */ /* 0x004fea0003800200 */
.L_x_36:
[----:B------:R-:W-:Y:S04]  /*1180*/  BSSY.RECONVERGENT B3, `(.L_x_38) ;  /* 0x0000011000037945 */ /* 0x000fe80003800200 */
[----:B------:R-:W-:Y:S04]  /*1190*/  BSSY.RELIABLE B2, `(.L_x_39) ;  /* 0x000000e000027945 */ /* 0x000fe80003800100 */
[----:B------:R-:W-:Y:S05]  /*11a0*/  @P3 BRA `(.L_x_40) ;  /* 0x0000000000243947 */ /* 0x000fea0003800000 */
[----:B---3--:R-:W2:Y:S01]  /*11b0*/  LDS R4, [UR8+0x34] ;  /* 0x00003408ff047984 */ /* 0x008ea20008000800 */
[----:B------:R-:W-:-:S05]  /*11c0*/  IMAD.MOV.U32 R5, RZ, RZ, 0x3f000000 ;  /* 0x3f000000ff057424 */ /* 0x000fca00078e00ff */
[----:B--2---:R-:W-:-:S05]  /*11d0*/  LOP3.LUT R4, R4, 0xff000000, R5, 0xb8, !PT ;  /* 0xff00000004047812 */ /* 0x004fca00078eb805 */
[----:B------:R2:W-:Y:S01]  /*11e0*/  STS [UR8+0x34], R4 ;  /* 0x00003404ff007988 */ /* 0x0005e20008000808 */
[----:B------:R-:W-:Y:S05]  /*11f0*/  @P3 BRA `(.L_x_41) ;  /* 0x00000000001c3947 */ /* 0x000fea0003800000 */
[----:B--2---:R-:W2:Y:S01]  /*1200*/  LDS R4, [UR8+0x38] ;  /* 0x00003808ff047984 */ /* 0x004ea20008000800 */
[----:B------:R-:W-:-:S05]  /*1210*/  IMAD.MOV.U32 R5, RZ, RZ, 0x7f ;  /* 0x0000007fff057424 */ /* 0x000fca00078e00ff */
[----:B--2---:R-:W-:-:S05]  /*1220*/  LOP3.LUT R4, R4, 0xff, R5, 0xb8, !PT ;  /* 0x000000ff04047812 */ /* 0x004fca00078eb805 */
[----:B------:R2:W-:Y:S02]  /*1230*/  STS [UR8+0x38], R4 ;  /* 0x00003804ff007988 */ /* 0x0005e40008000808 */
.L_x_40:
[----:B------:R-:W-:Y:S05]  /*1240*/  @P3 BREAK.RELIABLE B2 ;  /* 0x0000000000023942 */ /* 0x000fea0003800100 */
[----:B------:R-:W-:Y:S05]  /*1250*/  @P3 BRA `(.L_x_42) ;  /* 0x00000000000c3947 */ /* 0x000fea0003800000 */
[----:B------:R2:W-:Y:S02]  /*1260*/  STS [UR8+0x20], R3 ;  /* 0x00002003ff007988 */ /* 0x0005e40008000808 */
.L_x_41:
[----:B------:R-:W-:Y:S05]  /*1270*/  BSYNC.RELIABLE B2 ;  /* 0x0000000000027941 */ /* 0x000fea0003800100 */
.L_x_39:
[----:B------:R2:W-:Y:S02]  /*1280*/  @!P3 STS [UR8+0x24], R2 ;  /* 0x00002402ff00b988 */ /* 0x0005e40008000808 */
.L_x_42:
[----:B------:R-:W-:Y:S05]  /*1290*/  BSYNC.RECONVERGENT B3 ;  /* 0x0000000000037941 */ /* 0x000fea0003800200 */
.L_x_38:
[----:B------:R-:W-:Y:S05]  /*12a0*/  WARPSYNC.ALL ;  /* 0x0000000000007948 */ /* 0x000fea0003800000 */
[----:B------:R-:W-:Y:S01]  /*12b0*/  NOP ;  /* 0x0000000000007918 */ /* 0x000fe20000000000 */
[----:B------:R-:W-:Y:S04]  /*12c0*/  BSSY.RECONVERGENT B3, `(.L_x_43) ;  /* 0x000000e000037945 */ /* 0x000fe80003800200 */
[----:B------:R-:W-:Y:S05]  /*12d0*/  @P3 BRA `(.L_x_44) ;  /* 0x0000000000303947 */ /* 0x000fea0003800000 */
[----:B--2--5:R-:W2:Y:S01]  /*12e0*/  LDS R3, [UR8+0x34] ;  /* 0x00003408ff037984 */ /* 0x024ea20008000800 */
[----:B---3--:R-:W3:Y:S03]  /*12f0*/  LDC.64 R4, c[0x0][0x3b8] ;  /* 0x0000ee00ff047b82 */ /* 0x008ee60000000a00 */
[----:B------:R-:W5:Y:S01]  /*1300*/  LDS R2, [UR8+0x1c] ;  /* 0x00001c08ff027984 */ /* 0x000f620008000800 */
[C---:B---3--:R-:W-:Y:S01]  /*1310*/  SHF.L.U64.HI R5, R4.reuse, 0x1, R5 ;  /* 0x0000000104057819 */ /* 0x048fe20000010205 */
[----:B------:R-:W-:-:S03]  /*1320*/  IMAD.SHL.U32 R4, R4, 0x2, RZ ;  /* 0x0000000204047824 */ /* 0x000fc600078e00ff */
[--C-:B------:R-:W-:Y:S02]  /*1330*/  SHF.R.U32.HI R9, RZ, 0x4, R5.reuse ;  /* 0x00000004ff097819 */ /* 0x100fe40000011605 */
[----:B------:R-:W-:-:S05]  /*1340*/  SHF.R.U64 R4, R4, 0x4, R5 ;  /* 0x0000000404047819 */ /* 0x000fca0000001205 */
[----:B------:R3:W-:Y:S01]  /*1350*/  STS [UR8+0xc], R4 ;  /* 0x00000c04ff007988 */ /* 0x0007e20008000808 */
[----:B--2---:R-:W-:Y:S02]  /*1360*/  LOP3.LUT R3, R3, 0x7, RZ, 0xb8, !PT ;  /* 0x0000000703037812 */ /* 0x004fe400078eb8ff */
[----:B-----5:R-:W-:-:S03]  /*1370*/  LOP3.LUT R2, R2, 0xf, R9, 0xb8, !PT ;  /* 0x0000000f02027812 */ /* 0x020fc600078eb809 */
[----:B------:R3:W-:Y:S04]  /*1380*/  STS [UR8+0x34], R3 ;  /* 0x00003403ff007988 */ /* 0x0007e80008000808 */
[----:B------:R3:W-:Y:S02]  /*1390*/  STS [UR8+0x1c], R2 ;  /* 0x00001c02ff007988 */ /* 0x0007e40008000808 */
.L_x_44:
[----:B------:R-:W-:Y:S05]  /*13a0*/  BSYNC.RECONVERGENT B3 ;  /* 0x0000000000037941 */ /* 0x000fea0003800200 */
.L_x_43:
[----:B------:R-:W-:Y:S04]  /*13b0*/  BSSY.RECONVERGENT B4, `(.L_x_45) ;  /* 0x000001a000047945 */ /* 0x000fe80003800200 */
[----:B------:R-:W-:Y:S04]  /*13c0*/  BSSY.RELIABLE B3, `(.L_x_46) ;  /* 0x0000015000037945 */ /* 0x000fe80003800100 */
[----:B------:R-:W-:Y:S05]  /*13d0*/  @P3 BRA `(.L_x_47) ;  /* 0x0000000000203947 */ /* 0x000fea0003800000 */
[----:B--23--:R-:W2:Y:S02]  /*13e0*/  LDS R2, [UR8+0x34] ;  /* 0x00003408ff027984 */ /* 0x00cea40008000800 */
[----:B--2---:R-:W-:-:S05]  /*13f0*/  LOP3.LUT R2, R2, 0x38, RZ, 0xb8, !PT ;  /* 0x0000003802027812 */ /* 0x004fca00078eb8ff */
[----:B------:R2:W-:Y:S01]  /*1400*/  STS [UR8+0x34], R2 ;  /* 0x00003402ff007988 */ /* 0x0005e20008000808 */
[----:B------:R-:W-:Y:S05]  /*1410*/  @P3 BRA `(.L_x_48) ;  /* 0x0000000000203947 */ /* 0x000fea0003800000 */
[----:B--2---:R-:W2:Y:S01]  /*1420*/  LDS R2, [UR8+0x8] ;  /* 0x00000808ff027984 */ /* 0x004ea20008000800 */
[----:B-----5:R-:W-:-:S05]  /*1430*/  IMAD.MOV.U32 R3, RZ, RZ, 0x780 ;  /* 0x00000780ff037424 */ /* 0x020fca00078e00ff */
[----:B--2---:R-:W-:-:S05]  /*1440*/  LOP3.LUT R2, R2, 0x500, R3, 0xd8, !PT ;  /* 0x0000050002027812 */ /* 0x004fca00078ed803 */
[----:B------:R2:W-:Y:S02]  /*1450*/  STS [UR8+0x8], R2 ;  /* 0x00000802ff007988 */ /* 0x0005e40008000808 */
.L_x_47:
[----:B------:R-:W-:Y:S05]  /*1460*/  @P3 BRA `(.L_x_49) ;  /* 0x0000000000283947 */ /* 0x000fea0003800000 */
[----:B--23--:R-:W2:Y:S02]  /*1470*/  LDS R2, [UR8+0x8] ;  /* 0x00000808ff027984 */ /* 0x00cea40008000800 */
[----:B--2---:R-:W-:-:S05]  /*1480*/  LOP3.LUT R2, R2, 0x1800, RZ, 0xb8, !PT ;  /* 0x0000180002027812 */ /* 0x004fca00078eb8ff */
[----:B------:R3:W-:Y:S02]  /*1490*/  STS [UR8+0x8], R2 ;  /* 0x00000802ff007988 */ /* 0x0007e40008000808 */
.L_x_48:
[----:B------:R-:W-:Y:S05]  /*14a0*/  @P3 BREAK.RELIABLE B3 ;  /* 0x0000000000033942 */ /* 0x000fea0003800100 */
[----:B------:R-:W-:Y:S05]  /*14b0*/  @P3 BRA `(.L_x_50) ;  /* 0x0000000000243947 */ /* 0x000fea0003800000 */
[----:B--23--:R-:W2:Y:S01]  /*14c0*/  LDS R2, [UR8+0x8] ;  /* 0x00000808ff027984 */ /* 0x00cea20008000800 */
[----:B-----5:R-:W-:-:S05]  /*14d0*/  IMAD.MOV.U32 R3, RZ, RZ, 0x6000 ;  /* 0x00006000ff037424 */ /* 0x020fca00078e00ff */
[----:B--2---:R-:W-:-:S04]  /*14e0*/  LOP3.LUT R2, R2, 0x6000, R3, 0xd8, !PT ;  /* 0x0000600002027812 */ /* 0x004fc800078ed803 */
[----:B------:R-:W-:-:S05]  /*14f0*/  LOP3.LUT R2, R2, 0x400000, RZ, 0xb8, !PT ;  /* 0x0040000002027812 */ /* 0x000fca00078eb8ff */
[----:B------:R2:W-:Y:S02]  /*1500*/  STS [UR8+0x8], R2 ;  /* 0x00000802ff007988 */ /* 0x0005e40008000808 */
.L_x_49:
[----:B------:R-:W-:Y:S05]  /*1510*/  BSYNC.RELIABLE B3 ;  /* 0x0000000000037941 */ /* 0x000fea0003800100 */
.L_x_46:
[----:B--23--:R-:W2:Y:S02]  /*1520*/  @!P3 LDS R2, [UR8+0x8] ;  /* 0x00000808ff02b984 */ /* 0x00cea40008000800 */
[----:B--2---:R-:W-:-:S05]  /*1530*/  @!P3 LOP3.LUT R2, R2, 0x8000, RZ, 0xb8, !PT ;  /* 0x000080000202b812 */ /* 0x004fca00078eb8ff */
[----:B------:R2:W-:Y:S02]  /*1540*/  @!P3 STS [UR8+0x8], R2 ;  /* 0x00000802ff00b988 */ /* 0x0005e40008000808 */
.L_x_50:
[----:B------:R-:W-:Y:S05]  /*1550*/  BSYNC.RECONVERGENT B4 ;  /* 0x0000000000047941 */ /* 0x000fea0003800200 */
.L_x_45:
[----:B------:R-:W-:Y:S05]  /*1560*/  WARPSYNC.ALL ;  /* 0x0000000000007948 */ /* 0x000fea0003800000 */
[----:B------:R-:W-:Y:S01]  /*1570*/  NOP ;  /* 0x0000000000007918 */ /* 0x000fe20000000000 */
[----:B------:R-:W-:-:S04]  /*1580*/  UIADD3 UR4, UPT, UPT, UR4, 0x100, URZ ;  /* 0x0000010004047890 */ /* 0x000fc8000fffe0ff */
[----:B------:R-:W-:-:S04]  /*1590*/  UIADD3 UR20, UP0, UPT, UR4, UR20, URZ ;  /* 0x0000001404147290 */ /* 0x000fc8000ff1e0ff */
[----:B------:R-:W-:Y:S01]  /*15a0*/  ULEA.HI.X.SX32 UR21, UR4, UR21, 0x1, UP0 ;  /* 0x0000001504157291 */ /* 0x000fe200080f0eff */
[----:B------:R-:W-:Y:S11]  /*15b0*/  @P0 BRA `(.L_x_51) ;  /* 0x0000000000300947 */ /* 0x000ff60003800000 */
[----:B--23--:R-:W2:Y:S01]  /*15c0*/  S2R R2, SR_LANEID ;  /* 0x0000000000027919 */ /* 0x00cea20000000000 */
[----:B------:R-:W-:Y:S05]  /*15d0*/  WARPSYNC.ALL ;  /* 0x0000000000007948 */ /* 0x000fea0003800000 */
[----:B------:R-:W-:Y:S01]  /*15e0*/  NOP ;  /* 0x0000000000007918 */ /* 0x000fe20000000000 */
[----:B--2---:R-:W-:-:S05]  /*15f0*/  IMAD.SHL.U32 R4, R2, 0x4, RZ ;  /* 0x0000000402047824 */ /* 0x004fca00078e00ff */
[----:B------:R-:W2:Y:S01]  /*1600*/  LDS R5, [R4+UR8] ;  /* 0x0000000804057984 */ /* 0x000ea20008000800 */
[----:B------:R-:W-:-:S05]  /*1610*/  IADD3 R2, P1, PT, R4, UR20, RZ ;  /* 0x0000001404027c10 */ /* 0x000fca000ff3e0ff */
[----:B-----5:R-:W-:-:S05]  /*1620*/  IMAD.X R3, RZ, RZ, UR21, P1 ;  /* 0x00000015ff037e24 */ /* 0x020fca00088e06ff */
[----:B--2---:R2:W3:Y:S01]  /*1630*/  ATOMG.E.EXCH.STRONG.GPU PT, RZ, [R2], R5 ;  /* 0x0000000502ff73a8 */ /* 0x0044e200041ee100 */
[----:B------:R-:W-:-:S04]  /*1640*/  DEPBAR {5,4,3,2,1,0} ;  /* 0x0000003f0000791a */ /* 0x000fc80000000000 */
[----:B------:R-:W5:Y:S02]  /*1650*/  CCTL.E.C.LDCU.IV.DEEP [UR20] ;  /* 0x0000000014007540 */ /* 0x000f640009c08000 */
[----:B-----5:R2:W-:Y:S01]  /*1660*/  UTMACCTL.IV [UR20] ;  /* 0x00000000140079b9 */ /* 0x0205e20008000000 */
[----:B------:R-:W-:Y:S01]  /*1670*/  NOP ;  /* 0x0000000000007918 */ /* 0x000fe20000000000 */
.L_x_51:
[----:B------:R-:W-:Y:S05]  /*1680*/  @P0 BRA `(.L_x_52) ;  /* 0x00000000000c0947 */ /* 0x000fea0003800000 */
[----:B------:R0:W-:Y:S01]  /*1690*/  UTMACMDFLUSH ;  /* 0x00000000000079b7 */ /* 0x0001e20000000000 */
[----:B------:R-:W-:Y:S05]  /*16a0*/  @P0 BRA `(.L_x_52) ;  /* 0x0000000000040947 */ /* 0x000fea0003800000 */
[----:B------:R-:W-:-:S04]  /*16b0*/  DEPBAR.LE SB0, 0x0 ;  /* 0x000080000000791a */ /* 0x000fc80000000000 */
.L_x_52:
[----:B------:R-:W-:Y:S05]  /*16c0*/  WARPSYNC.ALL ;  /* 0x0000000000007948 */ /* 0x000fea0003800000 */
[----:B------:R-:W-:Y:S01]  /*16d0*/  NOP ;  /* 0x0000000000007918 */ /* 0x000fe20000000000 */
[----:B---3--:R-:W-:Y:S01]  /*16e0*/  BAR.SYNC.DEFER_BLOCKING 0x0 ;  /* 0x0000000000007b1d */ /* 0x008fe20000010000 */
[----:B--2---:R-:W-:Y:S01]  /*16f0*/  SHF.R.U32.HI R2, RZ, 0x5, R0 ;  /* 0x00000005ff027819 */ /* 0x004fe20000011600 */
[----:B------:R-:W-:-:S03]  /*1700*/  UIADD3 UR12, UPT, UPT, UR8, 0x12020, URZ ;  /* 0x00012020080c7890 */ /* 0x000fc6000fffe0ff */
[----:B------:R-:W-:Y:S01]  /*1710*/  R2UR UR22, R2 ;  /* 0x00000000021672ca */ /* 0x000fe200000e0000 */
[----:B------:R-:W-:Y:S01]  /*1720*/  VOTEU.ALL UP0, P3 ;  /* 0x0000000000ff7886 */ /* 0x000fe20001800000 */
[----:B------:R-:W-:Y:S01]  /*1730*/  UMOV UR4, 0x1 ;  /* 0x0000000100047882 */ /* 0x000fe20000000000 */
[----:B------:R-:W-:Y:S01]  /*1740*/  VOTEU.ALL UP1, P3 ;  /* 0x0000000000ff7886 */ /* 0x000fe20001820000 */
[----:B------:R-:W-:Y:S02]  /*1750*/  BSSY.RECONVERGENT B4, `(.L_x_53) ;  /* 0x0000018000047945 */ /* 0x000fe40003800200 */
[----:B------:R-:W-:-:S04]  /*1760*/  @!UP0 UIADD3 UR10, UPT, UPT, -UR4, 0x100000, URZ ;  /* 0x00100000040a8890 */ /* 0x000fc8000fffe1ff */
[----:B------:R-:W-:Y:S02]  /*1770*/  @!UP0 USHF.L.U32 UR11, UR10, 0xb, URZ ;  /* 0x0000000b0a0b8899 */ /* 0x000fe400080006ff */
[----:B------:R-:W-:Y:S02]  /*1780*/  @!UP0 USHF.L.U32 UR10, UR10, 0x1, URZ ;  /* 0x000000010a0a8899 */ /* 0x000fe400080006ff */
[----:B------:R-:W-:-:S04]  /*1790*/  @!UP0 UIADD3 UR4, UPT, UPT, -UR4, 0x100000, URZ ;  /* 0x0010000004048890 */ /* 0x000fc8000fffe1ff */
[----:B------:R-:W-:Y:S02]  /*17a0*/  @!UP0 USHF.L.U32 UR5, UR4, 0xb, URZ ;  /* 0x0000000b04058899 */ /* 0x000fe400080006ff */
[----:B------:R-:W-:Y:S01]  /*17b0*/  @!UP0 USHF.L.U32 UR4, UR4, 0x1, URZ ;  /* 0x0000000104048899 */ /* 0x000fe200080006ff */
[----:B------:R-:W-:Y:S01]  /*17c0*/  VOTEU.ALL UP0, P3 ;  /* 0x0000000000ff7886 */ /* 0x000fe20001800000 */
[----:B------:R-:W2:Y:S04]  /*17d0*/  FENCE.VIEW.ASYNC.S ;  /* 0x00000000000073c6 */ /* 0x000ea80000000000 */
[----:B--2---:R2:W3:Y:S06]  /*17e0*/  @!UP0 SYNCS.EXCH.64 URZ, [UR8+0x12000], UR10 ;  /* 0x0120000a08ff85b2 */ /* 0x0044ec0008000100 */
[----:B------:R2:W3:Y:S02]  /*17f0*/  @!UP1 SYNCS.EXCH.64 URZ, [UR8+0x12020], UR4 ;  /* 0x0120200408ff95b2 */ /* 0x0004e40008000100 */
[----:B---3--:R-:W-:Y:S06]  /*1800*/  BAR.SYNC.DEFER_BLOCKING 0x0 ;  /* 0x0000000000007b1d */ /* 0x008fec0000010000 */
[----:B------:R-:W-:Y:S05]  /*1810*/  @P3 BRA `(.L_x_54) ;  /* 0x00000000002c3947 */ /* 0x000fea0003800000 */
[----:B--2---:R-:W-:Y:S02]  /*1820*/  UMOV UR4, 0x1 ;  /* 0x0000000100047882 */ /* 0x004fe40000000000 */
[----:B------:R-:W-:-:S04]  /*1830*/  UIADD3 UR10, UPT, UPT, -UR4, 0x100000, URZ ;  /* 0x00100000040a7890 */ /* 0x000fc8000fffe1ff */
[----:B------:R-:W-:Y:S02]  /*1840*/  USHF.L.U32 UR11, UR10, 0xb, URZ ;  /* 0x0000000b0a0b7899 */ /* 0x000fe400080006ff */
[----:B------:R-:W-:Y:S02]  /*1850*/  USHF.L.U32 UR10, UR10, 0x1, URZ ;  /* 0x000000010a0a7899 */ /* 0x000fe400080006ff */
[----:B------:R-:W-:-:S04]  /*1860*/  UIADD3 UR4, UPT, UPT, -UR4, 0x100000, URZ ;  /* 0x0010000004047890 */ /* 0x000fc8000fffe1ff */
[----:B------:R-:W-:Y:S02]  /*1870*/  USHF.L.U32 UR5, UR4, 0xb, URZ ;  /* 0x0000000b04057899 */ /* 0x000fe400080006ff */
[----:B------:R-:W-:Y:S01]  /*1880*/  USHF.L.U32 UR4, UR4, 0x1, URZ ;  /* 0x0000000104047899 */ /* 0x000fe200080006ff */
[----:B------:R-:W2:Y:S03]  /*1890*/  FENCE.VIEW.ASYNC.S ;  /* 0x00000000000073c6 */ /* 0x000ea60000000000 */
[----:B--2---:R3:W2:Y:S08]  /*18a0*/  SYNCS.EXCH.64 URZ, [UR8+0x12008], UR10 ;  /* 0x0120080a08ff75b2 */ /* 0x0046b00008000100 */
[----:B------:R3:W4:Y:S02]  /*18b0*/  SYNCS.EXCH.64 URZ, [UR8+0x12028], UR4 ;  /* 0x0120280408ff75b2 */ /* 0x0007240008000100 */
[----:B---3--:R-:W-:Y:S01]  /*18c0*/  NOP ;  /* 0x0000000000007918 */ /* 0x008fe20000000000 */
.L_x_54:
[----:B--2---:R-:W-:Y:S05]  /*18d0*/  BSYNC.RECONVERGENT B4 ;  /* 0x0000000000047941 */ /* 0x004fea0003800200 */
.L_x_53:
[----:B----4-:R-:W-:Y:S01]  /*18e0*/  BAR.SYNC.DEFER_BLOCKING 0x0 ;  /* 0x0000000000007b1d */ /* 0x010fe20000010000 */
[----:B------:R-:W-:Y:S01]  /*18f0*/  USHF.L.U32 UR15, UR7, 0x7, URZ ;  /* 0x00000007070f7899 */ /* 0x000fe200080006ff */
[----:B------:R-:W-:Y:S01]  /*1900*/  ISETP.GE.AND P0, PT, R7, 0x1, PT ;  /* 0x000000010700780c */ /* 0x000fe20003f06270 */
[----:B------:R-:W-:-:S03]  /*1910*/  USHF.L.U32 UR18, UR9, 0x6, URZ ;  /* 0x0000000609127899 */ /* 0x000fc600080006ff */
[----:B------:R-:W-:Y:S04]  /*1920*/  BSSY.RECONVERGENT B4, `(.L_x_55) ;  /* 0x000000d000047945 */ /* 0x000fe80003800200 */
[----:B------:R-:W-:Y:S05]  /*1930*/  @P3 BRA `(.L_x_56) ;  /* 0x00000000002c3947 */ /* 0x000fea0003800000 */
[----:B------:R-:W-:Y:S02]  /*1940*/  UMOV UR4, 0x1 ;  /* 0x0000000100047882 */ /* 0x000fe40000000000 */
[----:B------:R-:W-:-:S04]  /*1950*/  UIADD3 UR10, UPT, UPT, -UR4, 0x100000, URZ ;  /* 0x00100000040a7890 */ /* 0x000fc8000fffe1ff */
[----:B------:R-:W-:Y:S02]  /*1960*/  USHF.L.U32 UR11, UR10, 0xb, URZ ;  /* 0x0000000b0a0b7899 */ /* 0x000fe400080006ff */
[----:B------:R-:W-:Y:S02]  /*1970*/  USHF.L.U32 UR10, UR10, 0x1, URZ ;  /* 0x000000010a0a7899 */ /* 0x000fe400080006ff */
[----:B------:R-:W-:-:S04]  /*1980*/  UIADD3 UR4, UPT, UPT, -UR4, 0x100000, URZ ;  /* 0x0010000004047890 */ /* 0x000fc8000fffe1ff */
[----:B------:R-:W-:Y:S02]  /*1990*/  USHF.L.U32 UR5, UR4, 0xb, URZ ;  /* 0x0000000b04057899 */ /* 0x000fe400080006ff */
[----:B------:R-:W-:Y:S01]  /*19a0*/  USHF.L.U32 UR4, UR4, 0x1, URZ ;  /* 0x0000000104047899 */ /* 0x000fe200080006ff */
[----:B------:R-:W2:Y:S03]  /*19b0*/  FENCE.VIEW.ASYNC.S ;  /* 0x00000000000073c6 */ /* 0x000ea60000000000 */
[----:B--2---:R2:W3:Y:S08]  /*19c0*/  SYNCS.EXCH.64 URZ, [UR8+0x12010], UR10 ;  /* 0x0120100a08ff75b2 */ /* 0x0044f00008000100 */
[----:B------:R2:W4:Y:S01]  /*19d0*/  SYNCS.EXCH.64 URZ, [UR8+0x12030], UR4 ;  /* 0x0120300408ff75b2 */ /* 0x0005220008000100 */
[----:B------:R-:W-:Y:S01]  /*19e0*/  NOP ;  /* 0x0000000000007918 */ /* 0x000fe20000000000 */
.L_x_56:
[----:B--2---:R-:W-:Y:S05]  /*19f0*/  BSYNC.RECONVERGENT B4 ;  /* 0x0000000000047941 */ /* 0x004fea0003800200 */
.L_x_55:
[----:B------:R-:W-:Y:S05]  /*1a00*/  @!P0 BRA `(.L_x_57) ;  /* 0x0000000800748947 */ /* 0x000fea0003800000 */
[----:B---34-:R-:W-:Y:S01]  /*1a10*/  BAR.SYNC.DEFER_BLOCKING 0x0 ;  /* 0x0000000000007b1d */ /* 0x018fe20000010000 */
[----:B------:R-:W-:Y:S01]  /*1a20*/  @!P3 IMAD.MOV.U32 R2, RZ, RZ, 0x6000 ;  /* 0x00006000ff02b424 */ /* 0x000fe200078e00ff */
[----:B------:R-:W-:Y:S02]  /*1a30*/  ELECT P1, URZ, PT ;  /* 0x0000000000ff782f */ /* 0x000fe40003820000 */
[----:B------:R-:W-:Y:S02]  /*1a40*/  ELECT P0, URZ, PT ;  /* 0x0000000000ff782f */ /* 0x000fe40003800000 */
[C---:B------:R-:W-:Y:S01]  /*1a50*/  ISETP.LT.U32.AND P1, PT, R36.reuse, 0x20, P1 ;  /* 0x000000202400780c */ /* 0x040fe20000f21070 */
[----:B------:R-:W-:Y:S01]  /*1a60*/  UMOV UR11, UR15 ;  /* 0x0000000f000b7c82 */ /* 0x000fe20008000000 */
[----:B------:R-:W-:Y:S01]  /*1a70*/  ISETP.LT.U32.AND P0, PT, R36, 0x20, P0 ;  /* 0x000000202400780c */ /* 0x000fe20000701070 */
[----:B------:R-:W-:-:S10]  /*1a80*/  UIADD3 UR16, UPT, UPT, UR8, 0xc000, URZ ;  /* 0x0000c00008107890 */ /* 0x000fd4000fffe0ff */
[----:B------:R-:W-:Y:S01]  /*1a90*/  VOTEU.ANY UP0, P1 ;  /* 0x0000000000ff7886 */ /* 0x000fe20000800100 */
[----:B------:R-:W-:Y:S01]  /*1aa0*/  VOTEU.ANY UP2, P1 ;  /* 0x0000000000ff7886 */ /* 0x000fe20000840100 */
[----:B------:R-:W-:Y:S01]  /*1ab0*/  VOTEU.ANY UP1, P0 ;  /* 0x0000000000ff7886 */ /* 0x000fe20000020100 */
[----:B------:R-:W-:Y:S01]  /*1ac0*/  VOTEU.ANY UP3, P0 ;  /* 0x0000000000ff7886 */ /* 0x000fe20000060100 */
[----:B------:R2:W-:Y:S01]  /*1ad0*/  @!P3 SYNCS.ARRIVE.TRANS64 RZ, [UR8+0x12000], R2 ;  /* 0x01200002ffffb9a7 */ /* 0x0005e20008000008 */
[----:B------:R3:W-:Y:S06]  /*1ae0*/  MEMBAR.ALL.CTA ;  /* 0x0000000000007992 */ /* 0x0007ec0000008000 */
[----:B---3--:R-:W3:Y:S01]  /*1af0*/  FENCE.VIEW.ASYNC.S ;  /* 0x00000000000073c6 */ /* 0x008ee20000000000 */
[----:B------:R-:W-:Y:S01]  /*1b00*/  @UP0 UIADD3 UR9, UPT, UPT, UR8, 0x12000, URZ ;  /* 0x0001200008090890 */ /* 0x000fe2000fffe0ff */
[----:B------:R-:W-:Y:S01]  /*1b10*/  @UP0 UMOV UR10, URZ ;  /* 0x000000ff000a0c82 */ /* 0x000fe20008000000 */
[----:B------:R-:W-:Y:S01]  /*1b20*/  @UP1 UIADD3 UR17, UPT, UPT, UR8, 0x12000, URZ ;  /* 0x0001200008111890 */ /* 0x000fe2000fffe0ff */
[----:B------:R-:W-:Y:S01]  /*1b30*/  @UP1 UMOV UR19, URZ ;  /* 0x000000ff00131c82 */ /* 0x000fe20008000000 */
[----:B------:R-:W-:Y:S01]  /*1b40*/  UISETP.NE.U32.AND UP0, UPT, UR22, URZ, UPT ;  /* 0x000000ff1600728c */ /* 0x000fe2000bf05070 */
[----:B---3--:R-:W-:Y:S06]  /*1b50*/  BAR.SYNC.DEFER_BLOCKING 0x0 ;  /* 0x0000000000007b1d */ /* 0x008fec0000010000 */
[----:B------:R2:W-:Y:S02]  /*1b60*/  @UP2 UTMALDG.2D [UR8], [UR24] ;  /* 0x00000008180025b4 */ /* 0x0005e40008008000 */
[----:B------:R-:W-:Y:S06]  /*1b70*/  BAR.SYNC.DEFER_BLOCKING 0x0 ;  /* 0x0000000000007b1d */ /* 0x000fec0000010000 */
[----:B------:R2:W-:Y:S02]  /*1b80*/  @UP3 UTMALDG.2D [UR16], [UR26] ;  /* 0x000000101a0035b4 */ /* 0x0005e40008008000 */
[----:B------:R-:W-:Y:S06]  /*1b90*/  BAR.SYNC.DEFER_BLOCKING 0x0 ;  /* 0x0000000000007b1d */ /* 0x000fec0000010000 */
[----:B------:R-:W3:Y:S02]  /*1ba0*/  SYNCS.PHASECHK.TRANS64.TRYWAIT P0, [UR8+0x12000], RZ ;  /* 0x012000ffff0075a7 */ /* 0x000ee40008001108 */
[----:B--23--:R-:W-:Y:S05]  /*1bb0*/  @!P0 BRA `(.L_x_58) ;  /* 0x0000000c00c48947 */ /* 0x00cfea0003800000 */
.L_x_74:
[----:B------:R-:W-:Y:S05]  /*1bc0*/  BRA.U UP0, `(.L_x_59) ;  /* 0x0000000100747547 */ /* 0x000fea000b800000 */
[----:B------:R-:W-:Y:S02]  /*1bd0*/  USHF.R.U32.HI UR6, URZ, 0x4, UR8 ;  /* 0x00000004ff067899 */ /* 0x000fe40008011608 */
[----:B------:R-:W-:Y:S02]  /*1be0*/  USHF.R.U32.HI UR10, URZ, 0x4, UR16 ;  /* 0x00000004ff0a7899 */ /* 0x000fe40008011610 */
[----:B------:R-:W-:Y:S02]  /*1bf0*/  USGXT.U32 UR6, UR6, 0xe ;  /* 0x0000000e0606789a */ /* 0x000fe40008000000 */
[----:B------:R-:W-:Y:S02]  /*1c00*/  USGXT.U32 UR10, UR10, 0xe ;  /* 0x0000000e0a0a789a */ /* 0x000fe40008000000 */
[----:B------:R-:W-:Y:S02]  /*1c10*/  UIADD3 UR34, UP0, UPT, UR6, 0x2, URZ ;  /* 0x0000000206227890 */ /* 0x000fe4000ff1e0ff */
[----:B------:R-:W-:Y:S01]  /*1c20*/  UIADD3 UR32, UP1, UPT, UR10, 0x80, URZ ;  /* 0x000000800a207890 */ /* 0x000fe2000ff3e0ff */
[----:B------:R-:W-:Y:S01]  /*1c30*/  UMOV UR4, URZ ;  /* 0x000000ff00047c82 */ /* 0x000fe20008000000 */
[----:B------:R-:W-:Y:S01]  /*1c40*/  UMOV UR5, URZ ;  /* 0x000000ff00057c82 */ /* 0x000fe20008000000 */
[----:B------:R-:W-:-:S02]  /*1c50*/  UIADD3.X UR35, UPT, UPT, UR4, 0x40004040, URZ, UP0, !UPT ;  /* 0x4000404004237890 */ /* 0x000fc400087fe4ff */
[----:B------:R-:W-:Y:S02]  /*1c60*/  UIADD3.X UR33, UPT, UPT, UR5, 0x40004040, URZ, UP1, !UPT ;  /* 0x4000404005217890 */ /* 0x000fe40008ffe4ff */
[----:B------:R-:W-:Y:S02]  /*1c70*/  UIADD3.64 UR4, UPT, UPT, UR34, 0x2, URZ ;  /* 0x0000000222047897 */ /* 0x000fe4000fffe0ff */
[----:B------:R-:W-:Y:S02]  /*1c80*/  UIADD3.64 UR16, UPT, UPT, UR32, 0x80, URZ ;  /* 0x0000008020107897 */ /* 0x000fe4000fffe0ff */
[----:B------:R-:W-:Y:S02]  /*1c90*/  UIADD3.64 UR28, UPT, UPT, UR34, 0x4, URZ ;  /* 0x00000004221c7897 */ /* 0x000fe4000fffe0ff */
[----:B------:R-:W-:Y:S01]  /*1ca0*/  UIADD3.64 UR30, UPT, UPT, UR32, 0x100, URZ ;  /* 0x00000100201e7897 */ /* 0x000fe2000fffe0ff */
[----:B------:R-:W-:Y:S01]  /*1cb0*/  UMOV UR36, 0x0 ;  /* 0x0000000000247882 */ /* 0x000fe20000000000 */
[----:B------:R-:W-:Y:S01]  /*1cc0*/  UMOV UR37, 0x8110490 ;  /* 0x0811049000257882 */ /* 0x000fe20000000000 */
[----:B------:R-:W-:Y:S01]  /*1cd0*/  UMOV UR7, 0x40004040 ;  /* 0x4000404000077882 */ /* 0x000fe20000000000 */
[----:B------:R-:W-:Y:S01]  /*1ce0*/  UMOV UR11, 0x40004040 ;  /* 0x40004040000b7882 */ /* 0x000fe20000000000 */
[----:B------:R-:W-:Y:S01]  /*1cf0*/  UMOV UR38, 0x0 ;  /* 0x0000000000267882 */ /* 0x000fe20000000000 */
[----:B------:R-:W-:Y:S01]  /*1d00*/  UMOV UR39, 0x8110490 ;  /* 0x0811049000277882 */ /* 0x000fe20000000000 */
[----:B------:R-:W-:Y:S01]  /*1d10*/  UMOV UR40, 0x0 ;  /* 0x0000000000287882 */ /* 0x000fe20000000000 */
[----:B------:R-:W-:Y:S01]  /*1d20*/  UMOV UR41, 0x8110490 ;  /* 0x0811049000297882 */ /* 0x000fe20000000000 */
[----:B------:R2:W-:Y:S01]  /*1d30*/  UTCHMMA gdesc[UR6], gdesc[UR10], tmem[UR23], tmem[UR36], idesc[UR37], !UPT ;  /* 0x00ff240a060075ea */ /* 0x0005e2000f800017 */
[----:B------:R-:W-:Y:S01]  /*1d40*/  UMOV UR42, 0x0 ;  /* 0x00000000002a7882 */ /* 0x000fe20000000000 */
[----:B------:R-:W-:Y:S01]  /*1d50*/  UMOV UR43, 0x8110490 ;  /* 0x08110490002b7882 */ /* 0x000fe20000000000 */
[----:B------:R2:W-:Y:S01]  /*1d60*/  UTCHMMA gdesc[UR34], gdesc[UR32], tmem[UR23], tmem[UR38], idesc[UR39], UPT ;  /* 0x00ff2620220075ea */ /* 0x0005e2000b800017 */
[----:B------:R2:W-:Y:S01]  /*1d70*/  UTCHMMA gdesc[UR4], gdesc[UR16], tmem[UR23], tmem[UR40], idesc[UR41], UPT ;  /* 0x00ff2810040075ea */ /* 0x0005e2000b800017 */
[----:B------:R2:W-:Y:S01]  /*1d80*/  UTCHMMA gdesc[UR28], gdesc[UR30], tmem[UR23], tmem[UR42], idesc[UR43], UPT ;  /* 0x00ff2a1e1c0075ea */ /* 0x0005e2000b800017 */
[----:B------:R-:W-:Y:S01]  /*1d90*/  NOP ;  /* 0x0000000000007918 */ /* 0x000fe20000000000 */
.L_x_59:
[----:B------:R-:W-:Y:S01]  /*1da0*/  ELECT P0, URZ, PT ;  /* 0x0000000000ff782f */ /* 0x000fe20003800000 */
[----:B--2---:R-:W-:Y:S01]  /*1db0*/  UMOV UR4, UR12 ;  /* 0x0000000c00047c82 */ /* 0x004fe20008000000 */
[----:B------:R-:W-:Y:S02]  /*1dc0*/  UMOV UR5, URZ ;  /* 0x000000ff00057c82 */ /* 0x000fe40008000000 */
[----:B------:R-:W-:-:S13]  /*1dd0*/  ISETP.LT.U32.AND P0, PT, R36, 0x20, P0 ;  /* 0x000000202400780c */ /* 0x000fda0000701070 */
[----:B------:R-:W-:Y:S01]  /*1de0*/  VOTEU.ANY UP0, P0 ;  /* 0x0000000000ff7886 */ /* 0x000fe20000000100 */
[----:B------:R-:W-:Y:S01]  /*1df0*/  VOTEU.ANY UP1, P0 ;  /* 0x0000000000ff7886 */ /* 0x000fe20000020100 */
[----:B------:R-:W-:-:S03]  /*1e00*/  ISETP.GE.U32.AND P0, PT, R7, 0x41, PT ;  /* 0x000000410700780c */ /* 0x000fc60003f06070 */
[----:B------:R-:W-:Y:S02]  /*1e10*/  @UP0 UMOV UR4, UR4 ;  /* 0x0000000400040c82 */ /* 0x000fe40008000000 */
[----:B------:R2:W-:Y:S01]  /*1e20*/  @UP1 UTCBAR [UR4], URZ ;  /* 0x000000ff040013e9 */ /* 0x0005e200080000ff */
[----:B------:R-:W-:Y:S06]  /*1e30*/  BAR.SYNC.DEFER_BLOCKING 0x0 ;  /* 0x0000000000007b1d */ /* 0x000fec0000010000 */
[----:B------:R-:W3:Y:S02]  /*1e40*/  SYNCS.PHASECHK.TRANS64.TRYWAIT P1, [UR8+0x12020], RZ ;  /* 0x012020ffff0075a7 */ /* 0x000ee40008021108 */
[----:B--23--:R-:W-:Y:S05]  /*1e50*/  @!P1 BRA `(.L_x_60) ;  /* 0x0000000c00289947 */ /* 0x00cfea0003800000 */
.L_x_75:
[----:B------:R-:W-:Y:S01]  /*1e60*/  UMOV UR4, URZ ;  /* 0x000000ff00047c82 */ /* 0x000fe20008000000 */
[----:B------:R-:W-:Y:S05]  /*1e70*/  @!P0 BRA `(.L_x_57) ;  /* 0x0000000400588947 */ /* 0x000fea0003800000 */
[----:B------:R-:W2:Y:S01]  /*1e80*/  LDCU UR29, c[0x0][0x3a0] ;  /* 0x00007400ff1d77ac */ /* 0x000ea20008000800 */
[----:B------:R-:W-:Y:S01]  /*1e90*/  UMOV UR9, 0x1 ;  /* 0x0000000100097882 */ /* 0x000fe20000000000 */
[----:B------:R-:W-:-:S05]  /*1ea0*/  UMOV UR14, 0x40 ;  /* 0x00000040000e7882 */ /* 0x000fca0000000000 */
.L_x_64:
[----:B------:R-:W-:Y:S01]  /*1eb0*/  BAR.SYNC.DEFER_BLOCKING 0x0 ;  /* 0x0000000000007b1d */ /* 0x000fe20000010000 */
[----:B------:R-:W-:Y:S01]  /*1ec0*/  ULEA UR28, UR9, UR8, 0x3 ;  /* 0x00000008091c7291 */ /* 0x000fe2000f8e18ff */
[----:B------:R-:W-:Y:S01]  /*1ed0*/  @!P3 IMAD.MOV.U32 R2, RZ, RZ, 0x6000 ;  /* 0x00006000ff02b424 */ /* 0x000fe200078e00ff */
[----:B------:R-:W-:Y:S01]  /*1ee0*/  ELECT P1, URZ, PT ;  /* 0x0000000000ff782f */ /* 0x000fe20003820000 */
[----:B------:R-:W-:-:S03]  /*1ef0*/  ULEA UR12, UR9, UR8, 0xe ;  /* 0x00000008090c7291 */ /* 0x000fc6000f8e70ff */
[----:B------:R-:W-:Y:S02]  /*1f00*/  ISETP.LT.U32.AND P1, PT, R36, 0x20, P1 ;  /* 0x000000202400780c */ /* 0x000fe40000f21070 */
[----:B------:R-:W-:Y:S01]  /*1f10*/  ELECT P0, URZ, PT ;  /* 0x0000000000ff782f */ /* 0x000fe20003800000 */
[----:B------:R-:W-:-:S03]  /*1f20*/  ULEA UR16, UR9, UR8, 0xd ;  /* 0x0000000809107291 */ /* 0x000fc6000f8e68ff */
[----:B------:R-:W-:Y:S01]  /*1f30*/  ISETP.LT.U32.AND P0, PT, R36, 0x20, P0 ;  /* 0x000000202400780c */ /* 0x000fe20000701070 */
[----:B------:R-:W-:Y:S01]  /*1f40*/  UMOV UR19, UR14 ;  /* 0x0000000e00137c82 */ /* 0x000fe20008000000 */
[----:B------:R-:W-:Y:S02]  /*1f50*/  UIADD3 UR16, UPT, UPT, UR16, 0xc000, URZ ;  /* 0x0000c00010107890 */ /* 0x000fe4000fffe0ff */
[----:B------:R-:W-:-:S03]  /*1f60*/  USHF.L.U32 UR5, UR4, 0x1f, URZ ;  /* 0x0000001f04057899 */ /* 0x000fc600080006ff */
[----:B------:R-:W-:Y:S01]  /*1f70*/  VOTEU.ANY UP0, P1 ;  /* 0x0000000000ff7886 */ /* 0x000fe20000800100 */
[----:B------:R3:W-:Y:S01]  /*1f80*/  @!P3 SYNCS.ARRIVE.TRANS64 RZ, [UR28+0x12000], R2 ;  /* 0x01200002ffffb9a7 */ /* 0x0007e2000800001c */
[----:B------:R4:W-:Y:S06]  /*1f90*/  MEMBAR.ALL.CTA ;  /* 0x0000000000007992 */ /* 0x0009ec0000008000 */
[----:B----4-:R-:W4:Y:S01]  /*1fa0*/  FENCE.VIEW.ASYNC.S ;  /* 0x00000000000073c6 */ /* 0x010f220000000000 */
[----:B------:R-:W-:Y:S01]  /*1fb0*/  @UP0 UIADD3 UR13, UPT, UPT, UR28, 0x12000, URZ ;  /* 0x000120001c0d0890 */ /* 0x000fe2000fffe0ff */
[----:B----4-:R-:W-:Y:S01]  /*1fc0*/  VOTEU.ANY UP0, P1 ;  /* 0x0000000000ff7886 */ /* 0x010fe20000800100 */
[----:B------:R-:W-:Y:S01]  /*1fd0*/  VOTEU.ANY UP1, P0 ;  /* 0x0000000000ff7886 */ /* 0x000fe20000020100 */
[----:B---3--:R-:W-:-:S04]  /*1fe0*/  IMAD.U32 R2, RZ, RZ, UR5 ;  /* 0x00000005ff027e24 */ /* 0x008fc8000f8e00ff */
[----:B------:R-:W-:Y:S01]  /*1ff0*/  @UP1 UIADD3 UR17, UPT, UPT, UR28, 0x12000, URZ ;  /* 0x000120001c111890 */ /* 0x000fe2000fffe0ff */
[----:B------:R-:W-:Y:S01]  /*2000*/  VOTEU.ANY UP1, P0 ;  /* 0x0000000000ff7886 */ /* 0x000fe20000020100 */
[----:B------:R-:W-:Y:S06]  /*2010*/  BAR.SYNC.DEFER_BLOCKING 0x0 ;  /* 0x0000000000007b1d */ /* 0x000fec0000010000 */
[----:B------:R3:W-:Y:S01]  /*2020*/  @UP0 UTMALDG.2D [UR12], [UR24] ;  /* 0x0000000c180005b4 */ /* 0x0007e20008008000 */
[----:B------:R-:W-:Y:S01]  /*2030*/  UISETP.NE.U32.AND UP0, UPT, UR22, URZ, UPT ;  /* 0x000000ff1600728c */ /* 0x000fe2000bf05070 */
[----:B------:R-:W-:Y:S06]  /*2040*/  BAR.SYNC.DEFER_BLOCKING 0x0 ;  /* 0x0000000000007b1d */ /* 0x000fec0000010000 */
[----:B------:R3:W-:Y:S02]  /*2050*/  @UP1 UTMALDG.2D [UR16], [UR26] ;  /* 0x000000101a0015b4 */ /* 0x0007e40008008000 */
[----:B------:R-:W-:Y:S06]  /*2060*/  BAR.SYNC.DEFER_BLOCKING 0x0 ;  /* 0x0000000000007b1d */ /* 0x000fec0000010000 */
[----:B------:R-:W4:Y:S02]  /*2070*/  SYNCS.PHASECHK.TRANS64.TRYWAIT P0, [UR28+0x12000], R2 ;  /* 0x01200002ff0075a7 */ /* 0x000f24000800111c */
[----:B---34-:R-:W-:Y:S05]  /*2080*/  @!P0 BRA `(.L_x_61) ;  /* 0x0000000800a88947 */ /* 0x018fea0003800000 */
.L_x_76:
        /* <DEDUP_REMOVED lines=11> */
[----:B------:R-:W-:Y:S02]  /*2140*/  UIADD3 UR6, UP0, UPT, UR16, 0x2, URZ ;  /* 0x0000000210067890 */ /* 0x000fe4000ff1e0ff */
[----:B------:R-:W-:Y:S02]  /*2150*/  UIADD3 UR32, UP1, UPT, UR30, 0x80, URZ ;  /* 0x000000801e207890 */ /* 0x000fe4000ff3e0ff */
[----:B------:R-:W-:Y:S02]  /*2160*/  UIADD3 UR34, UP2, UPT, UR16, 0x4, URZ ;  /* 0x0000000410227890 */ /* 0x000fe4000ff5e0ff */
[----:B------:R-:W-:Y:S02]  /*2170*/  UIADD3 UR36, UP3, UPT, UR30, 0x100, URZ ;  /* 0x000001001e247890 */ /* 0x000fe4000ff7e0ff */
[----:B------:R-:W-:-:S02]  /*2180*/  UIADD3.X UR7, UPT, UPT, UR17, URZ, URZ, UP0, !UPT ;  /* 0x000000ff11077290 */ /* 0x000fc400087fe4ff */
[----:B------:R-:W-:Y:S02]  /*2190*/  UIADD3.X UR33, UPT, UPT, UR31, URZ, URZ, UP1, !UPT ;  /* 0x000000ff1f217290 */ /* 0x000fe40008ffe4ff */
[----:B------:R-:W-:Y:S02]  /*21a0*/  UIADD3.X UR35, UPT, UPT, UR17, URZ, URZ, UP2, !UPT ;  /* 0x000000ff11237290 */ /* 0x000fe400097fe4ff */
[----:B------:R-:W-:Y:S01]  /*21b0*/  UIADD3.X UR37, UPT, UPT, UR31, URZ, URZ, UP3, !UPT ;  /* 0x000000ff1f257290 */ /* 0x000fe20009ffe4ff */
        /* <DEDUP_REMOVED lines=8> */
[----:B------:R3:W-:Y:S01]  /*2240*/  UTCHMMA gdesc[UR10], gdesc[UR12], tmem[UR23], tmem[UR38], idesc[UR39], UPT ;  /* 0x00ff260c0a0075ea */ /* 0x0007e2000b800017 */
[----:B------:R-:W-:Y:S01]  /*2250*/  UMOV UR44, 0x0 ;  /* 0x00000000002c7882 */ /* 0x000fe20000000000 */
[----:B------:R-:W-:Y:S01]  /*2260*/  UMOV UR45, 0x8110490 ;  /* 0x08110490002d7882 */ /* 0x000fe20000000000 */
[----:B------:R3:W-:Y:S01]  /*2270*/  UTCHMMA gdesc[UR16], gdesc[UR30], tmem[UR23], tmem[UR40], idesc[UR41], UPT ;  /* 0x00ff281e100075ea */ /* 0x0007e2000b800017 */
[----:B------:R3:W-:Y:S01]  /*2280*/  UTCHMMA gdesc[UR6], gdesc[UR32], tmem[UR23], tmem[UR42], idesc[UR43], UPT ;  /* 0x00ff2a20060075ea */ /* 0x0007e2000b800017 */
[----:B------:R3:W-:Y:S01]  /*2290*/  UTCHMMA gdesc[UR34], gdesc[UR36], tmem[UR23], tmem[UR44], idesc[UR45], UPT ;  /* 0x00ff2c24220075ea */ /* 0x0007e2000b800017 */
[----:B------:R-:W-:Y:S01]  /*22a0*/  NOP ;  /* 0x0000000000007918 */ /* 0x000fe20000000000 */
.L_x_62:
[----:B------:R-:W-:Y:S01]  /*22b0*/  ELECT P0, URZ, PT ;  /* 0x0000000000ff782f */ /* 0x000fe20003800000 */
[----:B---3--:R-:W-:-:S03]  /*22c0*/  UIADD3 UR6, UPT, UPT, UR28, 0x12020, URZ ;  /* 0x000120201c067890 */ /* 0x008fc6000fffe0ff */
[----:B------:R-:W-:Y:S01]  /*22d0*/  ISETP.LT.U32.AND P0, PT, R36, 0x20, P0 ;  /* 0x000000202400780c */ /* 0x000fe20000701070 */
[----:B------:R-:W-:-:S12]  /*22e0*/  UMOV UR7, URZ ;  /* 0x000000ff00077c82 */ /* 0x000fd80008000000 */
[----:B------:R-:W-:Y:S01]  /*22f0*/  VOTEU.ANY UP0, P0 ;  /* 0x0000000000ff7886 */ /* 0x000fe20000000100 */
[----:B------:R-:W-:-:S04]  /*2300*/  VOTEU.ANY UP1, P0 ;  /* 0x0000000000ff7886 */ /* 0x000fc80000020100 */
[----:B------:R-:W-:Y:S02]  /*2310*/  @UP0 UMOV UR6, UR6 ;  /* 0x0000000600060c82 */ /* 0x000fe40008000000 */
[----:B------:R3:W-:Y:S01]  /*2320*/  @UP1 UTCBAR [UR6], URZ ;  /* 0x000000ff060013e9 */ /* 0x0007e200080000ff */
[----:B------:R-:W-:Y:S06]  /*2330*/  BAR.SYNC.DEFER_BLOCKING 0x0 ;  /* 0x0000000000007b1d */ /* 0x000fec0000010000 */
[----:B------:R-:W4:Y:S02]  /*2340*/  SYNCS.PHASECHK.TRANS64.TRYWAIT P0, [UR28+0x12020], R2 ;  /* 0x01202002ff0075a7 */ /* 0x000f24000800111c */
[----:B---34-:R-:W-:Y:S05]  /*2350*/  @!P0 BRA `(.L_x_63) ;  /* 0x0000000800008947 */ /* 0x018fea0003800000 */
.L_x_77:
[----:B------:R-:W-:Y:S02]  /*2360*/  UIADD3 UR9, UPT, UPT, UR9, 0x1, URZ ;  /* 0x0000000109097890 */ /* 0x000fe4000fffe0ff */
[----:B------:R-:W-:Y:S02]  /*2370*/  UIADD3 UR14, UPT, UPT, UR14, 0x40, URZ ;  /* 0x000000400e0e7890 */ /* 0x000fe4000fffe0ff */
[----:B------:R-:W-:-:S04]  /*2380*/  UISETP.NE.U32.AND UP0, UPT, UR9, 0x3, UPT ;  /* 0x000000030900788c */ /* 0x000fc8000bf05070 */
[----:B------:R-:W-:Y:S02]  /*2390*/  USEL UR5, URZ, 0x1, UP0 ;  /* 0x00000001ff057887 */ /* 0x000fe40008000000 */
[----:B------:R-:W-:Y:S02]  /*23a0*/  USEL UR9, UR9, URZ, UP0 ;  /* 0x000000ff09097287 */ /* 0x000fe40008000000 */
[----:B--2---:R-:W-:Y:S02]  /*23b0*/  UISETP.GE.AND UP0, UPT, UR14, UR29, UPT ;  /* 0x0000001d0e00728c */ /* 0x004fe4000bf06270 */
[----:B------:R-:W-:-:S07]  /*23c0*/  ULOP3.LUT UR4, UR4, UR5, URZ, 0x3c, !UPT ;  /* 0x0000000504047292 */ /* 0x000fce000f8e3cff */
[----:B------:R-:W-:Y:S05]  /*23d0*/  BRA.U !UP0, `(.L_x_64) ;  /* 0xfffffff908b47547 */ /* 0x000fea000b83ffff */
.L_x_57:
[----:B---34-:R-:W-:Y:S06]  /*23e0*/  BAR.SYNC.DEFER_BLOCKING 0x0 ;  /* 0x0000000000007b1d */ /* 0x018fec0000010000 */
[----:B------:R-:W-:Y:S04]  /*23f0*/  BSSY.RECONVERGENT B4, `(.L_x_65) ;  /* 0x0000004000047945 */ /* 0x000fe80003800200 */
[----:B------:R-:W-:Y:S05]  /*2400*/  @P3 BRA `(.L_x_66) ;  /* 0x0000000000083947 */ /* 0x000fea0003800000 */
[----:B------:R-:W2:Y:S02]  /*2410*/  SYNCS.CCTL.IV [UR8+0x12000] ;  /* 0x01200000ff0079b1 */ /* 0x000ea40008000008 */
[----:B--2---:R-:W2:Y:S02]  /*2420*/  SYNCS.CCTL.IV [UR8+0x12020] ;  /* 0x01202000ff0079b1 */ /* 0x004ea40008000008 */
.L_x_66:
[----:B------:R-:W-:Y:S05]  /*2430*/  BSYNC.RECONVERGENT B4 ;  /* 0x0000000000047941 */ /* 0x000fea0003800200 */
.L_x_65:
[----:B--2---:R-:W-:Y:S06]  /*2440*/  BAR.SYNC.DEFER_BLOCKING 0x0 ;  /* 0x0000000000007b1d */ /* 0x004fec0000010000 */
[----:B------:R-:W-:Y:S04]  /*2450*/  BSSY.RECONVERGENT B4, `(.L_x_67) ;  /* 0x0000004000047945 */ /* 0x000fe80003800200 */
[----:B------:R-:W-:Y:S05]  /*2460*/  @P3 BRA `(.L_x_68) ;  /* 0x0000000000083947 */ /* 0x000fea0003800000 */
[----:B------:R-:W2:Y:S02]  /*2470*/  SYNCS.CCTL.IV [UR8+0x12008] ;  /* 0x01200800ff0079b1 */ /* 0x000ea40008000008 */
[----:B--2---:R-:W2:Y:S02]  /*2480*/  SYNCS.CCTL.IV [UR8+0x12028] ;  /* 0x01202800ff0079b1 */ /* 0x004ea40008000008 */
.L_x_68:
[----:B------:R-:W-:Y:S05]  /*2490*/  BSYNC.RECONVERGENT B4 ;  /* 0x0000000000047941 */ /* 0x000fea0003800200 */
.L_x_67:
[----:B--2---:R-:W-:Y:S06]  /*24a0*/  BAR.SYNC.DEFER_BLOCKING 0x0 ;  /* 0x0000000000007b1d */ /* 0x004fec0000010000 */
[----:B------:R-:W-:Y:S04]  /*24b0*/  BSSY.RECONVERGENT B4, `(.L_x_69) ;  /* 0x0000004000047945 */ /* 0x000fe80003800200 */
[----:B------:R-:W-:Y:S05]  /*24c0*/  @P3 BRA `(.L_x_70) ;  /* 0x0000000000083947 */ /* 0x000fea0003800000 */
[----:B------:R-:W2:Y:S02]  /*24d0*/  SYNCS.CCTL.IV [UR8+0x12010] ;  /* 0x01201000ff0079b1 */ /* 0x000ea40008000008 */
[----:B--2---:R-:W2:Y:S02]  /*24e0*/  SYNCS.CCTL.IV [UR8+0x12030] ;  /* 0x01203000ff0079b1 */ /* 0x004ea40008000008 */
.L_x_70:
[----:B------:R-:W-:Y:S05]  /*24f0*/  BSYNC.RECONVERGENT B4 ;  /* 0x0000000000047941 */ /* 0x000fea0003800200 */
.L_x_69:
[----:B------:R-:W-:Y:S01]  /*2500*/  USHF.L.U32 UR4, UR22, 0x15, URZ ;  /* 0x0000001516047899 */ /* 0x000fe200080006ff */
[C---:B------:R-:W-:Y:S01]  /*2510*/  IMAD.SHL.U32 R2, R0.reuse, 0x10, RZ ;  /* 0x0000001000027824 */ /* 0x040fe200078e00ff */
[----:B------:R-:W-:Y:S01]  /*2520*/  USHF.L.U32 UR22, UR22, 0x3, URZ ;  /* 0x0000000316167899 */ /* 0x000fe200080006ff */
[----:B-----5:R-:W-:Y:S01]  /*2530*/  SHF.R.U32.HI R3, RZ, 0x1, R0 ;  /* 0x00000001ff037819 */ /* 0x020fe20000011600 */
[----:B------:R-:W-:Y:S01]  /*2540*/  ULOP3.LUT UR4, UR4, 0x600000, URZ, 0xc0, !UPT ;  /* 0x0060000004047892 */ /* 0x000fe2000f8ec0ff */
[----:B------:R-:W-:Y:S01]  /*2550*/  IMAD.SHL.U32 R0, R0, 0x80, RZ ;  /* 0x0000008000007824 */ /* 0x000fe200078e00ff */
[----:B------:R-:W-:Y:S01]  /*2560*/  ULOP3.LUT UR22, UR22, 0x20, URZ, 0xc0, !UPT ;  /* 0x0000002016167892 */ /* 0x000fe2000f8ec0ff */
[----:B------:R-:W-:Y:S02]  /*2570*/  LOP3.LUT R2, R2, 0x70, RZ, 0xc0, !PT ;  /* 0x0000007002027812 */ /* 0x000fe400078ec0ff */
[----:B------:R-:W-:Y:S01]  /*2580*/  ELECT P0, URZ, PT ;  /* 0x0000000000ff782f */ /* 0x000fe20003800000 */
[----:B------:R-:W-:Y:S01]  /*2590*/  UIADD3 UR4, UPT, UPT, UR22, UR4, UR23 ;  /* 0x0000000416047290 */ /* 0x000fe2000fffe017 */
[----:B------:R-:W-:Y:S01]  /*25a0*/  LOP3.LUT R3, R2, 0x40, R3, 0x78, !PT ;  /* 0x0000004002037812 */ /* 0x000fe200078e7803 */
[----:B------:R-:W-:Y:S01]  /*25b0*/  UMOV UR9, UR18 ;  /* 0x0000001200097c82 */ /* 0x000fe20008000000 */
[----:B------:R-:W-:Y:S01]  /*25c0*/  ISETP.LT.U32.AND P0, PT, R36, 0x20, P0 ;  /* 0x000000202400780c */ /* 0x000fe20000701070 */
[----:B------:R-:W-:Y:S01]  /*25d0*/  UMOV UR10, UR15 ;  /* 0x0000000f000a7c82 */ /* 0x000fe20008000000 */
[----:B------:R-:W-:-:S04]  /*25e0*/  LOP3.LUT R0, R3, 0x3f80, R0, 0xf8, !PT ;  /* 0x00003f8003007812 */ /* 0x000fc800078ef800 */
[----:B------:R-:W3:Y:S01]  /*25f0*/  LDTM.x32 R4, tmem[UR4] ;  /* 0x00000004000479ee */ /* 0x000ee200082c0000 */
[C---:B------:R-:W-:Y:S01]  /*2600*/  LOP3.LUT R2, R0.reuse, 0x10, RZ, 0x3c, !PT ;  /* 0x0000001000027812 */ /* 0x040fe200078e3cff */
[----:B------:R-:W-:Y:S01]  /*2610*/  NOP ;  /* 0x0000000000007918 */ /* 0x000fe20000000000 */
[----:B------:R-:W-:-:S04]  /*2620*/  LOP3.LUT R3, R0, 0x20, RZ, 0x3c, !PT ;  /* 0x0000002000037812 */ /* 0x000fc800078e3cff */
[----:B---3--:R-:W-:Y:S01]  /*2630*/  VOTEU.ANY UP1, P0 ;  /* 0x0000000000ff7886 */ /* 0x008fe20000020100 */
[----:B------:R-:W-:Y:S01]  /*2640*/  VOTEU.ANY UP0, P0 ;  /* 0x0000000000ff7886 */ /* 0x000fe20000000100 */
[----:B------:R-:W-:Y:S02]  /*2650*/  F2FP.BF16.F32.PACK_AB R4, R5, R4 ;  /* 0x000000040504723e */ /* 0x000fe400000010ff */
[----:B------:R-:W-:Y:S02]  /*2660*/  F2FP.BF16.F32.PACK_AB R5, R7, R6 ;  /* 0x000000060705723e */ /* 0x000fe400000010ff */
[----:B------:R-:W-:Y:S02]  /*2670*/  F2FP.BF16.F32.PACK_AB R12, R13, R12 ;  /* 0x0000000c0d0c723e */ /* 0x000fe400000010ff */
[----:B------:R-:W-:Y:S02]  /*2680*/  F2FP.BF16.F32.PACK_AB R6, R9, R8 ;  /* 0x000000080906723e */ /* 0x000fe400000010ff */
[----:B------:R-:W-:-:S02]  /*2690*/  F2FP.BF16.F32.PACK_AB R7, R11, R10 ;  /* 0x0000000a0b07723e */ /* 0x000fc400000010ff */
[----:B------:R-:W-:Y:S02]  /*26a0*/  F2FP.BF16.F32.PACK_AB R13, R15, R14 ;  /* 0x0000000e0f0d723e */ /* 0x000fe400000010ff */
[----:B------:R-:W-:Y:S01]  /*26b0*/  F2FP.BF16.F32.PACK_AB R20, R21, R20 ;  /* 0x000000141514723e */ /* 0x000fe200000010ff */
[----:B--2---:R2:W-:Y:S01]  /*26c0*/  STS.128 [R0+UR8], R4 ;  /* 0x0000000400007988 */ /* 0x0045e20008000c08 */
[----:B------:R-:W-:Y:S02]  /*26d0*/  F2FP.BF16.F32.PACK_AB R14, R17, R16 ;  /* 0x00000010110e723e */ /* 0x000fe400000010ff */
[----:B------:R-:W-:Y:S02]  /*26e0*/  F2FP.BF16.F32.PACK_AB R15, R19, R18 ;  /* 0x00000012130f723e */ /* 0x000fe400000010ff */
[----:B------:R-:W-:Y:S02]  /*26f0*/  F2FP.BF16.F32.PACK_AB R21, R23, R22 ;  /* 0x000000161715723e */ /* 0x000fe400000010ff */
[----:B------:R-:W-:Y:S01]  /*2700*/  F2FP.BF16.F32.PACK_AB R28, R29, R28 ;  /* 0x0000001c1d1c723e */ /* 0x000fe200000010ff */
[----:B------:R2:W-:Y:S01]  /*2710*/  STS.128 [R2+UR8], R12 ;  /* 0x0000000c02007988 */ /* 0x0005e20008000c08 */
[----:B------:R-:W-:-:S02]  /*2720*/  F2FP.BF16.F32.PACK_AB R22, R25, R24 ;  /* 0x000000181916723e */ /* 0x000fc400000010ff */
[----:B------:R-:W-:Y:S02]  /*2730*/  F2FP.BF16.F32.PACK_AB R23, R27, R26 ;  /* 0x0000001a1b17723e */ /* 0x000fe400000010ff */
[----:B------:R-:W-:Y:S02]  /*2740*/  F2FP.BF16.F32.PACK_AB R29, R31, R30 ;  /* 0x0000001e1f1d723e */ /* 0x000fe400000010ff */
[----:B------:R-:W-:Y:S01]  /*2750*/  F2FP.BF16.F32.PACK_AB R30, R33, R32 ;  /* 0x00000020211e723e */ /* 0x000fe200000010ff */
[----:B------:R2:W-:Y:S01]  /*2760*/  STS.128 [R3+UR8], R20 ;  /* 0x0000001403007988 */ /* 0x0005e20008000c08 */
[----:B------:R-:W-:Y:S02]  /*2770*/  F2FP.BF16.F32.PACK_AB R31, R35, R34 ;  /* 0x00000022231f723e */ /* 0x000fe400000010ff */
[----:B------:R-:W-:-:S05]  /*2780*/  LOP3.LUT R8, R0, 0x30, RZ, 0x3c, !PT ;  /* 0x0000003000087812 */ /* 0x000fca00078e3cff */
[----:B------:R2:W-:Y:S01]  /*2790*/  STS.128 [R8+UR8], R28 ;  /* 0x0000001c08007988 */ /* 0x0005e20008000c08 */
[----:B------:R3:W-:Y:S06]  /*27a0*/  MEMBAR.ALL.CTA ;  /* 0x0000000000007992 */ /* 0x0007ec0000008000 */
[----:B---3--:R-:W3:Y:S02]  /*27b0*/  FENCE.VIEW.ASYNC.S ;  /* 0x00000000000073c6 */ /* 0x008ee40000000000 */
[----:B---3--:R-:W-:Y:S06]  /*27c0*/  BAR.SYNC.DEFER_BLOCKING 0x0 ;  /* 0x0000000000007b1d */ /* 0x008fec0000010000 */
[----:B------:R2:W-:Y:S01]  /*27d0*/  @UP1 UTMASTG.2D [UR8], [UR20] ;  /* 0x00000008140013b5 */ /* 0x0005e20008008000 */
[----:B------:R0:W-:Y:S01]  /*27e0*/  UTMACMDFLUSH ;  /* 0x00000000000079b7 */ /* 0x0001e20000000000 */
[----:B------:R-:W-:-:S04]  /*27f0*/  DEPBAR.LE SB0, 0x0 ;  /* 0x000080000000791a */ /* 0x000fc80000000000 */
[----:B------:R-:W-:Y:S08]  /*2800*/  BAR.SYNC.DEFER_BLOCKING 0x0 ;  /* 0x0000000000007b1d */ /* 0x000ff00000010000 */
[----:B------:R-:W-:Y:S06]  /*2810*/  BAR.SYNC.DEFER_BLOCKING 0x0 ;  /* 0x0000000000007b1d */ /* 0x000fec0000010000 */
[----:B--2---:R-:W-:Y:S05]  /*2820*/  @P2 BRA `(.L_x_71) ;  /* 0x0000000000a02947 */ /* 0x004fea0003800000 */
[----:B------:R-:W2:Y:S01]  /*2830*/  S2UR UR5, SR_CgaCtaId ;  /* 0x00000000000579c3 */ /* 0x000ea20000008800 */
[----:B------:R-:W-:Y:S01]  /*2840*/  NOP ;  /* 0x0000000000007918 */ /* 0x000fe20000000000 */
[----:B------:R-:W-:Y:S01]  /*2850*/  UMOV UR4, 0x50 ;  /* 0x0000005000047882 */ /* 0x000fe20000000000 */
[----:B------:R-:W-:Y:S02]  /*2860*/  IMAD.U32 R0, RZ, RZ, UR23 ;  /* 0x00000017ff007e24 */ /* 0x000fe4000f8e00ff */
[----:B------:R-:W-:Y:S02]  /*2870*/  IMAD.MOV.U32 R3, RZ, RZ, 0x3 ;  /* 0x00000003ff037424 */ /* 0x000fe400078e00ff */
[----:B------:R-:W-:Y:S01]  /*2880*/  IMAD.MOV.U32 R7, RZ, RZ, 0x1 ;  /* 0x00000001ff077424 */ /* 0x000fe200078e00ff */
[----:B------:R-:W-:-:S04]  /*2890*/  LOP3.LUT R0, R0, 0xffff, RZ, 0xc0, !PT ;  /* 0x0000ffff00007812 */ /* 0x000fc800078ec0ff */
[----:B------:R-:W-:-:S05]  /*28a0*/  SHF.R.U32.HI R0, RZ, 0x5, R0 ;  /* 0x00000005ff007819 */ /* 0x000fca0000011600 */
[----:B------:R-:W-:Y:S01]  /*28b0*/  VIADD R2, R0, 0x10 ;  /* 0x0000001000027836 */ /* 0x000fe20000000000 */
[----:B------:R-:W-:Y:S01]  /*28c0*/  SHF.L.U32 R0, R3, R0, RZ ;  /* 0x0000000003007219 */ /* 0x000fe200000006ff */
[----:B--2---:R-:W-:-:S03]  /*28d0*/  ULEA UR6, UR5, UR4, 0x18 ;  /* 0x0000000405067291 */ /* 0x004fc6000f8ec0ff */
[----:B------:R-:W-:-:S04]  /*28e0*/  SHF.L.U32 R3, R7, R2, RZ ;  /* 0x0000000207037219 */ /* 0x000fc800000006ff */
[----:B------:R-:W-:Y:S02]  /*28f0*/  LOP3.LUT R0, R3, R0, RZ, 0xfc, !PT ;  /* 0x0000000003007212 */ /* 0x000fe400078efcff */
[----:B------:R-:W2:Y:S02]  /*2900*/  LDS R5, [UR6] ;  /* 0x00000006ff057984 */ /* 0x000ea40008000800 */
[C---:B------:R-:W-:Y:S02]  /*2910*/  LOP3.LUT R2, R0.reuse, 0xffff, RZ, 0xc0, !PT ;  /* 0x0000ffff00027812 */ /* 0x040fe400078ec0ff */
[----:B--2---:R-:W-:-:S04]  /*2920*/  LOP3.LUT R3, R0, 0xffff, R5, 0x80, !PT ;  /* 0x0000ffff00037812 */ /* 0x004fc800078e8005 */
[----:B------:R-:W-:-:S13]  /*2930*/  ISETP.NE.AND P0, PT, R3, R2, PT ;  /* 0x000000020300720c */ /* 0x000fda0003f05270 */
[----:B------:R-:W-:Y:S05]  /*2940*/  @P0 BRA `(.L_x_72) ;  /* 0x0000000000500947 */ /* 0x000fea0003800000 */
[----:B------:R-:W-:Y:S02]  /*2950*/  SHF.R.U32.HI R5, RZ, 0x10, R5 ;  /* 0x00000010ff057819 */ /* 0x000fe40000011605 */
[----:B------:R-:W-:-:S04]  /*2960*/  SHF.R.U32.HI R2, RZ, 0x10, R0 ;  /* 0x00000010ff027819 */ /* 0x000fc80000011600 */
[----:B------:R-:W-:-:S04]  /*2970*/  LOP3.LUT R5, R5, R2, RZ, 0xc0, !PT ;  /* 0x0000000205057212 */ /* 0x000fc800078ec0ff */
[----:B------:R-:W-:-:S13]  /*2980*/  ISETP.NE.AND P0, PT, R5, R2, PT ;  /* 0x000000020500720c */ /* 0x000fda0003f05270 */
[----:B------:R-:W-:Y:S05]  /*2990*/  @P0 BRA `(.L_x_73) ;  /* 0x0000000000300947 */ /* 0x000fea0003800000 */
[----:B------:R-:W-:Y:S01]  /*29a0*/  R2UR UR4, R0 ;  /* 0x00000000000472ca */ /* 0x000fe200000e0000 */
[----:B------:R-:W-:Y:S01]  /*29b0*/  VOTEU.ANY UR5, UPT, PT ;  /* 0x0000000000057886 */ /* 0x000fe200038e0100 */
[----:B------:R-:W2:Y:S01]  /*29c0*/  S2R R0, SR_LANEID ;  /* 0x0000000000007919 */ /* 0x000ea20000000000 */
[----:B------:R-:W-:-:S10]  /*29d0*/  UFLO.U32 UR5, UR5 ;  /* 0x00000005000572bd */ /* 0x000fd400080e0000 */
[----:B------:R-:W-:-:S06]  /*29e0*/  ULOP3.LUT UR4, URZ, UR4, URZ, 0x33, !UPT ;  /* 0x00000004ff047292 */ /* 0x000fcc000f8e33ff */
[----:B------:R-:W-:-:S04]  /*29f0*/  IMAD.U32 R2, RZ, RZ, UR4 ;  /* 0x00000004ff027e24 */ /* 0x000fc8000f8e00ff */
[----:B------:R-:W3:Y:S02]  /*2a00*/  REDUX UR7, R2 ;  /* 0x00000000020773c4 */ /* 0x000ee40000000000 */
[----:B------:R4:W-:Y:S01]  /*2a10*/  UTCATOMSWS.AND URZ, UR4 ;  /* 0x0000000400ff79e3 */ /* 0x0009e20008000000 */
[----:B--2---:R-:W-:Y:S01]  /*2a20*/  ISETP.EQ.U32.AND P0, PT, R0, UR5, PT ;  /* 0x0000000500007c0c */ /* 0x004fe2000bf02070 */
[----:B---3--:R-:W-:-:S12]  /*2a30*/  IMAD.U32 R0, RZ, RZ, UR7 ;  /* 0x00000007ff007e24 */ /* 0x008fd8000f8e00ff */
[----:B------:R4:W-:Y:S01]  /*2a40*/  @P0 ATOMS.AND RZ, [UR6], R0 ;  /* 0x00000000ffff098c */ /* 0x0009e2000a800006 */
[----:B------:R-:W-:Y:S05]  /*2a50*/  BRA `(.L_x_71) ;  /* 0x0000000000147947 */ /* 0x000fea0003800000 */
.L_x_73:
[----:B------:R-:W-:-:S07]  /*2a60*/  MOV R2, 0x2a80 ;  /* 0x00002a8000027802 */ /* 0x000fce0000000f00 */
[----:B-1----:R-:W-:Y:S05]  /*2a70*/  CALL.REL.NOINC `($__internal_0_$__cuda_sm10x_tcgen05_guardrail_trap_col_being_dealloced_not_returned_by_alloc) ;  /* 0x0000000000447944 */ /* 0x002fea0003c00000 */
[----:B------:R-:W-:Y:S05]  /*2a80*/  BRA `(.L_x_71) ;  /* 0x0000000000087947 */ /* 0x000fea0003800000 */
.L_x_72:
[----:B------:R-:W-:-:S07]  /*2a90*/  MOV R2, 0x2ab0 ;  /* 0x00002ab000027802 */ /* 0x000fce0000000f00 */
[----:B-1----:R-:W-:Y:S05]  /*2aa0*/  CALL.REL.NOINC `($__internal_2_$__cuda_sm10x_tcgen05_guardrail_trap_unallocated_columns_being_dealloced) ;  /* 0x0000000000507944 */ /* 0x002fea0003c00000 */
.L_x_71:
[----:B------:R-:W-:Y:S01]  /*2ab0*/  NOP ;  /* 0x0000000000007918 */ /* 0x000fe20000000000 */
[----:B----4-:R-:W-:Y:S05]  /*2ac0*/  EXIT ;  /* 0x000000000000794d */ /* 0x010fea0003800000 */
.L_x_58:
[----:B------:R-:W2:Y:S02]  /*2ad0*/  SYNCS.PHASECHK.TRANS64.TRYWAIT P0, [UR8+0x12000], RZ ;  /* 0x012000ffff0075a7 */ /* 0x000ea40008001108 */
[----:B--2---:R-:W-:Y:S05]  /*2ae0*/  @!P0 BRA `(.L_x_58) ;  /* 0xfffffffc00f88947 */ /* 0x004fea000383ffff */
[----:B------:R-:W-:Y:S05]  /*2af0*/  BRA `(.L_x_74) ;  /* 0xfffffff000307947 */ /* 0x000fea000383ffff */
.L_x_60:
[----:B------:R-:W2:Y:S02]  /*2b00*/  SYNCS.PHASECHK.TRANS64.TRYWAIT P1, [UR8+0x12020], RZ ;  /* 0x012020ffff0075a7 */ /* 0x000ea40008021108 */
[----:B--2---:R-:W-:Y:S05]  /*2b10*/  @!P1 BRA `(.L_x_60) ;  /* 0xfffffffc00f89947 */ /* 0x004fea000383ffff */
[----:B------:R-:W-:Y:S05]  /*2b20*/  BRA `(.L_x_75) ;  /* 0xfffffff000cc7947 */ /* 0x000fea000383ffff */
.L_x_61:
[----:B------:R-:W3:Y:S02]  /*2b30*/  SYNCS.PHASECHK.TRANS64.TRYWAIT P0, [UR28+0x12000], R2 ;  /* 0x01200002ff0075a7 */ /* 0x000ee4000800111c */
[----:B---3--:R-:W-:Y:S05]  /*2b40*/  @!P0 BRA `(.L_x_61) ;  /* 0xfffffffc00f88947 */ /* 0x008fea000383ffff */
[----:B------:R-:W-:Y:S05]  /*2b50*/  BRA `(.L_x_76) ;  /* 0xfffffff4004c7947 */ /* 0x000fea000383ffff */
.L_x_63:
[----:B------:R-:W3:Y:S02]  /*2b60*/  SYNCS.PHASECHK.TRANS64.TRYWAIT P0, [UR28+0x12020], R2 ;  /* 0x01202002ff0075a7 */ /* 0x000ee4000800111c */
[----:B---3--:R-:W-:Y:S05]  /*2b70*/  @!P0 BRA `(.L_x_63) ;  /* 0xfffffffc00f88947 */ /* 0x008fea000383ffff */
[----:B------:R-:W-:Y:S05]  /*2b80*/  BRA `(.L_x_77) ;  /* 0xfffffff400f47947 */ /* 0x000fea000383ffff */
        .weak           $__internal_0_$__cuda_sm10x_tcgen05_guardrail_trap_col_being_dealloced_not_returned_by_alloc
        .type           $__internal_0_$__cuda_sm10x_tcgen05_guardrail_trap_col_being_dealloced_not_returned_by_alloc,@function
        .size           $__internal_0_$__cuda_sm10x_tcgen05_guardrail_trap_col_being_dealloced_not_returned_by_alloc,($__internal_1_$__cuda_sm10x_tcgen05_guardrail_trap_phase_invalid_during_alloc - $__internal_0_$__cuda_sm10x_tcgen05_guardrail_trap_col_being_dealloced_not_returned_by_alloc)
$__internal_0_$__cuda_sm10x_tcgen05_guardrail_trap_col_being_dealloced_not_returned_by_alloc:
[----:B------:R-:W-:Y:S05]  /*2b90*/  BPT.TRAP 0x1 ;  /* 0x000000040000795c */ /* 0x000fea0000300000 */
[----:B------:R-:W-:-:S04]  /*2ba0*/  IMAD.MOV.U32 R3, RZ, RZ, 0x0 ;  /* 0x00000000ff037424 */ /* 0x000fc800078e00ff */
[----:B------:R-:W-:Y:S05]  /*2bb0*/  RET.REL.NODEC R2 `(gluon_tcgen05) ;  /* 0xffffffd402107950 */ /* 0x000fea0003c3ffff */
        .weak           $__internal_1_$__cuda_sm10x_tcgen05_guardrail_trap_phase_invalid_during_alloc
        .type           $__internal_1_$__cuda_sm10x_tcgen05_guardrail_trap_phase_invalid_during_alloc,@function
        .size           $__internal_1_$__cuda_sm10x_tcgen05_guardrail_trap_phase_invalid_during_alloc,($__internal_2_$__cuda_sm10x_tcgen05_guardrail_trap_unallocated_columns_being_dealloced - $__internal_1_$__cuda_sm10x_tcgen05_guardrail_trap_phase_invalid_during_alloc)
$__internal_1_$__cuda_sm10x_tcgen05_guardrail_trap_phase_invalid_during_alloc:
[----:B------:R-:W-:Y:S05]  /*2bc0*/  BPT.TRAP 0x1 ;  /* 0x000000040000795c */ /* 0x000fea0000300000 */
[----:B------:R-:W-:-:S04]  /*2bd0*/  IMAD.MOV.U32 R3, RZ, RZ, 0x0 ;  /* 0x00000000ff037424 */ /* 0x000fc800078e00ff */
[----:B------:R-:W-:Y:S05]  /*2be0*/  RET.REL.NODEC R2 `(gluon_tcgen05) ;  /* 0xffffffd402047950 */ /* 0x000fea0003c3ffff */
        .weak           $__internal_2_$__cuda_sm10x_tcgen05_guardrail_trap_unallocated_columns_being_dealloced
        .type           $__internal_2_$__cuda_sm10x_tcgen05_guardrail_trap_unallocated_columns_being_dealloced,@function
        .size           $__internal_2_$__cuda_sm10x_tcgen05_guardrail_trap_unallocated_columns_being_dealloced,(.L_x_81 - $__internal_2_$__cuda_sm10x_tcgen05_guardrail_trap_unallocated_columns_being_dealloced)
$__internal_2_$__cuda_sm10x_tcgen05_guardrail_trap_unallocated_columns_being_dealloced:
[----:B------:R-:W-:Y:S05]  /*2bf0*/  BPT.TRAP 0x1 ;  /* 0x000000040000795c */ /* 0x000fea0000300000 */
[----:B------:R-:W-:-:S04]  /*2c00*/  IMAD.MOV.U32 R3, RZ, RZ, 0x0 ;  /* 0x00000000ff037424 */ /* 0x000fc800078e00ff */
[----:B------:R-:W-:Y:S05]  /*2c10*/  RET.REL.NODEC R2 `(gluon_tcgen05) ;  /* 0xffffffd002f87950 */ /* 0x000fea0003c3ffff */
.L_x_78:
[----:B------:R-:W-:-:S00]  /*2c20*/  BRA `(.L_x_78) ;  /* 0xfffffffc00fc7947 */ /* 0x000fc0000383ffff */
[----:B------:R-:W-:-:S00]  /*2c30*/  NOP ;  /* 0x0000000000007918 */ /* 0x000fc00000000000 */
        /* <DEDUP_REMOVED lines=12> */
.L_x_81:


//--------------------- .nv.shared.gluon_tcgen05  --------------------------
	.section	.nv.shared.gluon_tcgen05,"aw",@nobits
	.sectionflags	@""
	.align	16
	.zero		1024


//--------------------- .nv.shared.reserved.0     --------------------------
	.section	.nv.shared.reserved.0,"aw",@nobits
	.align	8
	.weak		__nv_reservedSMEM_offset_0_alias
	.size		__nv_reservedSMEM_offset_0_alias, 0, 64
	.other		__nv_reservedSMEM_offset_0_alias,@"STO_CUDA_RESERVED_SHARED STV_DEFAULT"
__nv_reservedSMEM_offset_0_alias:
	.zero		0
.nv.shared.reserved.0:
	.zero		64
	.weak		__nv_reservedSMEM_allocation_phase
	.type		__nv_reservedSMEM_allocation_phase,@object
	.size		__nv_reservedSMEM_allocation_phase,(.L_0 - __nv_reservedSMEM_allocation_phase)
__nv_reservedSMEM_allocation_phase:
	.zero		1
.L_0:
	.zero		7
	.weak		__nv_reservedSMEM_devtool_atexit_pc
	.type		__nv_reservedSMEM_devtool_atexit_pc,@object
	.size		__nv_reservedSMEM_devtool_atexit_pc,(__nv_reservedSMEM_allocation_mask - __nv_reservedSMEM_devtool_atexit_pc)
__nv_reservedSMEM_devtool_atexit_pc:
	.zero		8
	.weak		__nv_reservedSMEM_allocation_mask
	.type		__nv_reservedSMEM_allocation_mask,@object
	.size		__nv_reservedSMEM_allocation_mask,(.L_2 - __nv_reservedSMEM_allocation_mask)
__nv_reservedSMEM_allocation_mask:
	.zero		4
.L_2:


//--------------------- .nv.constant0.gluon_tcgen05 --------------------------
	.section	.nv.constant0.gluon_tcgen05,"a",@progbits
	.sectionflags	@""
	.align	4
.nv.constant0.gluon_tcgen05:
	.zero		976


//--------------------- SYMBOLS --------------------------

	.type		.nv.reservedSmem.offset0,@object
	.size		.nv.reservedSmem.offset0,0x4
	.type		.nv.reservedSmem.cap,@object
	.size		.nv.reservedSmem.cap,0x4
